	.target	sm_100a

	.elftype	@"ET_EXEC"


//--------------------- .note.nv.tkinfo           --------------------------
	.section	.note.nv.tkinfo,"",@"SHT_NOTE"
	.sectionflags	@"SHF_NOTE_NV_TKINFO"
	.tkinfo
        /*0018*/ 	.word	0x00000002
        /*0030*/ 	.string	""
        /*0030*/ 	.string	"ptxas"
        /*0030*/ 	.string	"Cuda compilation tools, release 13.0, V13.0.88"
        /*0030*/ 	.string	"Build cuda_13.0.r13.0/compiler.36424714_0"
        /*0030*/ 	.string	"-arch sm_100a -m 64 "



//--------------------- .note.nv.cuinfo           --------------------------
	.section	.note.nv.cuinfo,"",@"SHT_NOTE"
	.sectionflags	@"SHF_NOTE_NV_CUINFO"
        /*0018*/ 	.short	0x0002
        /*001a*/ 	.short	0x0064
        /*001c*/ 	.short	0x0082
	.zero		2


//--------------------- .nv.info                  --------------------------
	.section	.nv.info,"",@"SHT_CUDA_INFO"
	.align	4


	//----- nvinfo : EIATTR_REGCOUNT
	.align		4
        /*0000*/ 	.byte	0x04, 0x2f
        /*0002*/ 	.short	(.L_19 - .L_18)
	.align		4
.L_18:
        /*0004*/ 	.word	index@(_ZN7cutlass13device_kernelINS_4gemm6kernel13GemmUniversalIN4cute5tupleIJiiiiEEENS1_10collective13CollectiveMmaINS1_35MainloopSm100TmaUmmaWarpSpecializedILi13ELi2ELi4ENS5_IJNS4_1CILi1EEESB_SB_EEEEENS5_IJNSA_ILi64EEESE_NSA_ILi128EEEEEENS_12float_e4m3_tENS5_IJlSB_lEEENS_12float_e5m2_tENS5_IJSB_llEEENS4_8TiledMMAINS4_8MMA_AtomIJNS4_10MMA_TraitsINS4_19SM100_MMA_F8F6F4_SSEJSH_SJ_fSE_SE_NS4_17integral_constantINS4_4UMMA5MajorELSR_0EEENSP_ISR_LSR_1EEENSP_INSQ_7ScaleInELSU_0EEESV_EEEEEENS4_6LayoutISC_NS5_IJNSA_ILi0EEESZ_SZ_EEEEENS5_IJNS4_10UnderscoreES12_S12_EEEEENS4_13SM90_TMA_LOADENS4_14ComposedLayoutINS4_7SwizzleILi3ELi4ELi3EEENS4_18smem_ptr_flag_bitsILi8EEENSY_INS5_IJNSA_ILi8EEESF_EEENS5_IJSF_SB_EEEEEEEvNS4_8identityES15_NS16_INS17_ILi2ELi4ELi3EEES1A_NSY_INS5_IJSE_S1B_EEENS5_IJSB_SE_EEEEEEEvS1G_EENS_8epilogue10collective18CollectiveEpilogueINS1N_23Sm100TmaWarpSpecializedILi1ELi1ELi32ELb0ELb0EEEJSG_NS5_IJNSY_ISE_SB_EES1S_EEESH_SI_SH_SI_NS1N_6fusion15FusionCallbacksIS1R_NS1U_17LinearCombinationISH_fSH_fLNS_15FloatRoundStyleE2EEESG_S1T_JEEENS4_5SM1004TMEM4LOAD26SM100_TMEM_LOAD_16dp32b32xES15_NS16_IS1H_S1A_NSY_INS5_IJS1B_SE_EEENS5_IJSE_SB_EEEEEEENS4_39AutoVectorizingCopyWithAssumedAlignmentILi128EEENS4_14SM90_TMA_STOREES27_S29_S29_EEEvvEEEEvNT_6ParamsE)
        /*0008*/ 	.word	0x00000078


	//----- nvinfo : EIATTR_FRAME_SIZE
	.align		4
.L_19:
        /*000c*/ 	.byte	0x04, 0x11
        /*000e*/ 	.short	(.L_21 - .L_20)
	.align		4
.L_20:
        /*0010*/ 	.word	index@($__internal_2_$__cuda_sm10x_tcgen05_guardrail_trap_unallocated_columns_being_dealloced)
        /*0014*/ 	.word	0x00000000


	//----- nvinfo : EIATTR_FRAME_SIZE
	.align		4
.L_21:
        /*0018*/ 	.byte	0x04, 0x11
        /*001a*/ 	.short	(.L_23 - .L_22)
	.align		4
.L_22:
        /*001c*/ 	.word	index@($__internal_1_$__cuda_sm10x_tcgen05_guardrail_trap_phase_invalid_during_alloc)
        /*0020*/ 	.word	0x00000000


	//----- nvinfo : EIATTR_FRAME_SIZE
	.align		4
.L_23:
        /*0024*/ 	.byte	0x04, 0x11
        /*0026*/ 	.short	(.L_25 - .L_24)
	.align		4
.L_24:
        /*0028*/ 	.word	index@($__internal_0_$__cuda_sm10x_tcgen05_guardrail_trap_col_being_dealloced_not_returned_by_alloc)
        /*002c*/ 	.word	0x00000000


	//----- nvinfo : EIATTR_FRAME_SIZE
	.align		4
.L_25:
        /*0030*/ 	.byte	0x04, 0x11
        /*0032*/ 	.short	(.L_27 - .L_26)
	.align		4
.L_26:
        /*0034*/ 	.word	index@(_ZN7cutlass13device_kernelINS_4gemm6kernel13GemmUniversalIN4cute5tupleIJiiiiEEENS1_10collective13CollectiveMmaINS1_35MainloopSm100TmaUmmaWarpSpecializedILi13ELi2ELi4ENS5_IJNS4_1CILi1EEESB_SB_EEEEENS5_IJNSA_ILi64EEESE_NSA_ILi128EEEEEENS_12float_e4m3_tENS5_IJlSB_lEEENS_12float_e5m2_tENS5_IJSB_llEEENS4_8TiledMMAINS4_8MMA_AtomIJNS4_10MMA_TraitsINS4_19SM100_MMA_F8F6F4_SSEJSH_SJ_fSE_SE_NS4_17integral_constantINS4_4UMMA5MajorELSR_0EEENSP_ISR_LSR_1EEENSP_INSQ_7ScaleInELSU_0EEESV_EEEEEENS4_6LayoutISC_NS5_IJNSA_ILi0EEESZ_SZ_EEEEENS5_IJNS4_10UnderscoreES12_S12_EEEEENS4_13SM90_TMA_LOADENS4_14ComposedLayoutINS4_7SwizzleILi3ELi4ELi3EEENS4_18smem_ptr_flag_bitsILi8EEENSY_INS5_IJNSA_ILi8EEESF_EEENS5_IJSF_SB_EEEEEEEvNS4_8identityES15_NS16_INS17_ILi2ELi4ELi3EEES1A_NSY_INS5_IJSE_S1B_EEENS5_IJSB_SE_EEEEEEEvS1G_EENS_8epilogue10collective18CollectiveEpilogueINS1N_23Sm100TmaWarpSpecializedILi1ELi1ELi32ELb0ELb0EEEJSG_NS5_IJNSY_ISE_SB_EES1S_EEESH_SI_SH_SI_NS1N_6fusion15FusionCallbacksIS1R_NS1U_17LinearCombinationISH_fSH_fLNS_15FloatRoundStyleE2EEESG_S1T_JEEENS4_5SM1004TMEM4LOAD26SM100_TMEM_LOAD_16dp32b32xES15_NS16_IS1H_S1A_NSY_INS5_IJS1B_SE_EEENS5_IJSE_SB_EEEEEEENS4_39AutoVectorizingCopyWithAssumedAlignmentILi128EEENS4_14SM90_TMA_STOREES27_S29_S29_EEEvvEEEEvNT_6ParamsE)
        /*0038*/ 	.word	0x00000000


	//----- nvinfo : EIATTR_MIN_STACK_SIZE
	.align		4
.L_27:
        /*003c*/ 	.byte	0x04, 0x12
        /*003e*/ 	.short	(.L_29 - .L_28)
	.align		4
.L_28:
        /*0040*/ 	.word	index@(_ZN7cutlass13device_kernelINS_4gemm6kernel13GemmUniversalIN4cute5tupleIJiiiiEEENS1_10collective13CollectiveMmaINS1_35MainloopSm100TmaUmmaWarpSpecializedILi13ELi2ELi4ENS5_IJNS4_1CILi1EEESB_SB_EEEEENS5_IJNSA_ILi64EEESE_NSA_ILi128EEEEEENS_12float_e4m3_tENS5_IJlSB_lEEENS_12float_e5m2_tENS5_IJSB_llEEENS4_8TiledMMAINS4_8MMA_AtomIJNS4_10MMA_TraitsINS4_19SM100_MMA_F8F6F4_SSEJSH_SJ_fSE_SE_NS4_17integral_constantINS4_4UMMA5MajorELSR_0EEENSP_ISR_LSR_1EEENSP_INSQ_7ScaleInELSU_0EEESV_EEEEEENS4_6LayoutISC_NS5_IJNSA_ILi0EEESZ_SZ_EEEEENS5_IJNS4_10UnderscoreES12_S12_EEEEENS4_13SM90_TMA_LOADENS4_14ComposedLayoutINS4_7SwizzleILi3ELi4ELi3EEENS4_18smem_ptr_flag_bitsILi8EEENSY_INS5_IJNSA_ILi8EEESF_EEENS5_IJSF_SB_EEEEEEEvNS4_8identityES15_NS16_INS17_ILi2ELi4ELi3EEES1A_NSY_INS5_IJSE_S1B_EEENS5_IJSB_SE_EEEEEEEvS1G_EENS_8epilogue10collective18CollectiveEpilogueINS1N_23Sm100TmaWarpSpecializedILi1ELi1ELi32ELb0ELb0EEEJSG_NS5_IJNSY_ISE_SB_EES1S_EEESH_SI_SH_SI_NS1N_6fusion15FusionCallbacksIS1R_NS1U_17LinearCombinationISH_fSH_fLNS_15FloatRoundStyleE2EEESG_S1T_JEEENS4_5SM1004TMEM4LOAD26SM100_TMEM_LOAD_16dp32b32xES15_NS16_IS1H_S1A_NSY_INS5_IJS1B_SE_EEENS5_IJSE_SB_EEEEEEENS4_39AutoVectorizingCopyWithAssumedAlignmentILi128EEENS4_14SM90_TMA_STOREES27_S29_S29_EEEvvEEEEvNT_6ParamsE)
        /*0044*/ 	.word	0x00000000
.L_29:


//--------------------- .nv.compat                --------------------------
	.section	.nv.compat,"",@"SHT_CUDA_COMPAT_INFO"
	.align	4
        /*0000*/ 	.byte	0x02, 0x09, 0x01, 0x00, 0x02, 0x02, 0x02, 0x00, 0x02, 0x05, 0x05, 0x00, 0x03, 0x07, 0x01, 0x01
        /*0010*/ 	.byte	0x02, 0x03, 0x01, 0x00, 0x02, 0x06, 0x01, 0x00, 0x04, 0x0b, 0x08, 0x00, 0x09, 0x00, 0x00, 0x00
        /*0020*/ 	.byte	0x00, 0x00, 0x00, 0x00


//--------------------- .nv.info._ZN7cutlass13device_kernelINS_4gemm6kernel13GemmUniversalIN4cute5tupleIJiiiiEEENS1_10collective13CollectiveMmaINS1_35MainloopSm100TmaUmmaWarpSpecializedILi13ELi2ELi4ENS5_IJNS4_1CILi1EEESB_SB_EEEEENS5_IJNSA_ILi64EEESE_NSA_ILi128EEEEEENS_12float_e4m3_tENS5_IJlSB_lEEENS_12float_e5m2_tENS5_IJSB_llEEENS4_8TiledMMAINS4_8MMA_AtomIJNS4_10MMA_TraitsINS4_19SM100_MMA_F8F6F4_SSEJSH_SJ_fSE_SE_NS4_17integral_constantINS4_4UMMA5MajorELSR_0EEENSP_ISR_LSR_1EEENSP_INSQ_7ScaleInELSU_0EEESV_EEEEEENS4_6LayoutISC_NS5_IJNSA_ILi0EEESZ_SZ_EEEEENS5_IJNS4_10UnderscoreES12_S12_EEEEENS4_13SM90_TMA_LOADENS4_14ComposedLayoutINS4_7SwizzleILi3ELi4ELi3EEENS4_18smem_ptr_flag_bitsILi8EEENSY_INS5_IJNSA_ILi8EEESF_EEENS5_IJSF_SB_EEEEEEEvNS4_8identityES15_NS16_INS17_ILi2ELi4ELi3EEES1A_NSY_INS5_IJSE_S1B_EEENS5_IJSB_SE_EEEEEEEvS1G_EENS_8epilogue10collective18CollectiveEpilogueINS1N_23Sm100TmaWarpSpecializedILi1ELi1ELi32ELb0ELb0EEEJSG_NS5_IJNSY_ISE_SB_EES1S_EEESH_SI_SH_SI_NS1N_6fusion15FusionCallbacksIS1R_NS1U_17LinearCombinationISH_fSH_fLNS_15FloatRoundStyleE2EEESG_S1T_JEEENS4_5SM1004TMEM4LOAD26SM100_TMEM_LOAD_16dp32b32xES15_NS16_IS1H_S1A_NSY_INS5_IJS1B_SE_EEENS5_IJSE_SB_EEEEEEENS4_39AutoVectorizingCopyWithAssumedAlignmentILi128EEENS4_14SM90_TMA_STOREES27_S29_S29_EEEvvEEEEvNT_6ParamsE --------------------------
	.section	.nv.info._ZN7cutlass13device_kernelINS_4gemm6kernel13GemmUniversalIN4cute5tupleIJiiiiEEENS1_10collective13CollectiveMmaINS1_35MainloopSm100TmaUmmaWarpSpecializedILi13ELi2ELi4ENS5_IJNS4_1CILi1EEESB_SB_EEEEENS5_IJNSA_ILi64EEESE_NSA_ILi128EEEEEENS_12float_e4m3_tENS5_IJlSB_lEEENS_12float_e5m2_tENS5_IJSB_llEEENS4_8TiledMMAINS4_8MMA_AtomIJNS4_10MMA_TraitsINS4_19SM100_MMA_F8F6F4_SSEJSH_SJ_fSE_SE_NS4_17integral_constantINS4_4UMMA5MajorELSR_0EEENSP_ISR_LSR_1EEENSP_INSQ_7ScaleInELSU_0EEESV_EEEEEENS4_6LayoutISC_NS5_IJNSA_ILi0EEESZ_SZ_EEEEENS5_IJNS4_10UnderscoreES12_S12_EEEEENS4_13SM90_TMA_LOADENS4_14ComposedLayoutINS4_7SwizzleILi3ELi4ELi3EEENS4_18smem_ptr_flag_bitsILi8EEENSY_INS5_IJNSA_ILi8EEESF_EEENS5_IJSF_SB_EEEEEEEvNS4_8identityES15_NS16_INS17_ILi2ELi4ELi3EEES1A_NSY_INS5_IJSE_S1B_EEENS5_IJSB_SE_EEEEEEEvS1G_EENS_8epilogue10collective18CollectiveEpilogueINS1N_23Sm100TmaWarpSpecializedILi1ELi1ELi32ELb0ELb0EEEJSG_NS5_IJNSY_ISE_SB_EES1S_EEESH_SI_SH_SI_NS1N_6fusion15FusionCallbacksIS1R_NS1U_17LinearCombinationISH_fSH_fLNS_15FloatRoundStyleE2EEESG_S1T_JEEENS4_5SM1004TMEM4LOAD26SM100_TMEM_LOAD_16dp32b32xES15_NS16_IS1H_S1A_NSY_INS5_IJS1B_SE_EEENS5_IJSE_SB_EEEEEEENS4_39AutoVectorizingCopyWithAssumedAlignmentILi128EEENS4_14SM90_TMA_STOREES27_S29_S29_EEEvvEEEEvNT_6ParamsE,"",@"SHT_CUDA_INFO"
	.sectionflags	@""
	.align	4


	//----- nvinfo : EIATTR_CUDA_API_VERSION
	.align		4
        /*0000*/ 	.byte	0x04, 0x37
        /*0002*/ 	.short	(.L_31 - .L_30)
.L_30:
        /*0004*/ 	.word	0x00000082


	//----- nvinfo : EIATTR_KPARAM_INFO
	.align		4
.L_31:
        /*0008*/ 	.byte	0x04, 0x17
        /*000a*/ 	.short	(.L_33 - .L_32)
.L_32:
        /*000c*/ 	.word	0x00000000
        /*0010*/ 	.short	0x0000
        /*0012*/ 	.short	0x0000
        /*0014*/ 	.byte	0x00, 0xf0, 0x01, 0x20


	//----- nvinfo : EIATTR_AT_ENTRY_FRAGMENTS
	.align		4
.L_33:
        /*0018*/ 	.byte	0x04, 0x4f
        /*001a*/ 	.short	(.L_35 - .L_34)


	//   ....[0]....
.L_34:
        /*001c*/ 	.word	0x00000006


	//----- nvinfo : EIATTR_RESERVED_SMEM_USED
	.align		4
.L_35:
        /*0020*/ 	.byte	0x01, 0x41
	.zero		2


	//----- nvinfo : EIATTR_SPARSE_MMA_MASK
	.align		4
        /*0024*/ 	.byte	0x03, 0x50
        /*0026*/ 	.short	0x0000


	//----- nvinfo : EIATTR_TCGEN05_1CTA_USED
	.align		4
        /*0028*/ 	.byte	0x01, 0x51
	.zero		2


	//----- nvinfo : EIATTR_MAXREG_COUNT
	.align		4
        /*002c*/ 	.byte	0x03, 0x1b
        /*002e*/ 	.short	0x00ff


	//----- nvinfo : EIATTR_NUM_BARRIERS
	.align		4
        /*0030*/ 	.byte	0x02, 0x4c
        /*0032*/ 	.byte	0x07
	.zero		1


	//----- nvinfo : EIATTR_EXTERNS
	.align		4
        /*0034*/ 	.byte	0x04, 0x0f
        /*0036*/ 	.short	(.L_37 - .L_36)


	//   ....[0]....
	.align		4
.L_36:
        /*0038*/ 	.word	index@(__assertfail)


	//----- nvinfo : EIATTR_MERCURY_ISA_VERSION
	.align		4
.L_37:
        /*003c*/ 	.byte	0x03, 0x5f
        /*003e*/ 	.short	0x0101


	//----- nvinfo : EIATTR_INT_WARP_WIDE_INSTR_OFFSETS
	.align		4
        /*0040*/ 	.byte	0x04, 0x31
        /*0042*/ 	.short	(.L_39 - .L_38)


	//   ....[0]....
.L_38:
        /*0044*/ 	.word	0x00001eb0


	//   ....[1]....
        /*0048*/ 	.word	0x00003e60


	//   ....[2]....
        /*004c*/ 	.word	0x00003e80


	//   ....[3]....
        /*0050*/ 	.word	0x00003eb0


	//   ....[4]....
        /*0054*/ 	.word	0x000048c0


	//   ....[5]....
        /*0058*/ 	.word	0x000049b0


	//----- nvinfo : EIATTR_COOP_GROUP_MASK_REGIDS
	.align		4
.L_39:
        /*005c*/ 	.byte	0x04, 0x29
        /*005e*/ 	.short	(.L_41 - .L_40)


	//   ....[0]....
.L_40:
        /*0060*/ 	.word	0xffffffff


	//   ....[1]....
        /*0064*/ 	.word	0xffffffff


	//   ....[2]....
        /*0068*/ 	.word	0xffffffff


	//   ....[3]....
        /*006c*/ 	.word	0xffffffff


	//   ....[4]....
        /*0070*/ 	.word	0xffffffff


	//   ....[5]....
        /*0074*/ 	.word	0xffffffff


	//   ....[6]....
        /*0078*/ 	.word	0xffffffff


	//   ....[7]....
        /*007c*/ 	.word	0xffffffff


	//   ....[8]....
        /*0080*/ 	.word	0xffffffff


	//   ....[9]....
        /*0084*/ 	.word	0xffffffff


	//   ....[10]....
        /*0088*/ 	.word	0xffffffff


	//   ....[11]....
        /*008c*/ 	.word	0xffffffff


	//   ....[12]....
        /*0090*/ 	.word	0xffffffff


	//----- nvinfo : EIATTR_COOP_GROUP_INSTR_OFFSETS
	.align		4
.L_41:
        /*0094*/ 	.byte	0x04, 0x28
        /*0096*/ 	.short	(.L_43 - .L_42)


	//   ....[0]....
.L_42:
        /*0098*/ 	.word	0x00000090


	//   ....[1]....
        /*009c*/ 	.word	0x000004d0


	//   ....[2]....
        /*00a0*/ 	.word	0x00000790


	//   ....[3]....
        /*00a4*/ 	.word	0x000008d0


	//   ....[4]....
        /*00a8*/ 	.word	0x000009d0


	//   ....[5]....
        /*00ac*/ 	.word	0x00000b40


	//   ....[6]....
        /*00b0*/ 	.word	0x00000ce0


	//   ....[7]....
        /*00b4*/ 	.word	0x00001d90


	//   ....[8]....
        /*00b8*/ 	.word	0x00003080


	//   ....[9]....
        /*00bc*/ 	.word	0x00003290


	//   ....[10]....
        /*00c0*/ 	.word	0x000032c0


	//   ....[11]....
        /*00c4*/ 	.word	0x00003d40


	//   ....[12]....
        /*00c8*/ 	.word	0x00003f70


	//----- nvinfo : EIATTR_VRC_CTA_INIT_COUNT
	.align		4
.L_43:
        /*00cc*/ 	.byte	0x02, 0x4a
        /*00ce*/ 	.byte	0x80
	.zero		1


	//----- nvinfo : EIATTR_SYSCALL_OFFSETS
	.align		4
        /*00d0*/ 	.byte	0x04, 0x46
        /*00d2*/ 	.short	(.L_45 - .L_44)


	//   ....[0]....
.L_44:
        /*00d4*/ 	.word	0x000053d0


	//   ....[1]....
        /*00d8*/ 	.word	0x00005510


	//   ....[2]....
        /*00dc*/ 	.word	0x00005c70


	//----- nvinfo : EIATTR_MBARRIER_INSTR_OFFSETS
	.align		4
.L_45:
        /*00e0*/ 	.byte	0x04, 0x39
        /*00e2*/ 	.short	(.L_47 - .L_46)


	//   ....[0]....
.L_46:
        /*00e4*/ 	.word	0x000005d0
        /*00e8*/ 	.word	0x000000ff
        /*00ec*/ 	.word	0x00000000
        /*00f0*/ 	.short	0x0100
        /*00f2*/ 	.byte	0x05
	.zero		1


	//   ....[1]....
        /*00f4*/ 	.word	0x000005e0
        /*00f8*/ 	.word	0x000000ff
        /*00fc*/ 	.word	0x00000068
        /*0100*/ 	.short	0x0100
        /*0102*/ 	.byte	0x05
	.zero		1


	//   ....[2]....
        /*0104*/ 	.word	0x000005f0
        /*0108*/ 	.word	0x000000ff
        /*010c*/ 	.word	0x00000008
        /*0110*/ 	.short	0x0100
        /*0112*/ 	.byte	0x05
	.zero		1


	//   ....[3]....
        /*0114*/ 	.word	0x00000600
        /*0118*/ 	.word	0x000000ff
        /*011c*/ 	.word	0x00000070
        /*0120*/ 	.short	0x0100
        /*0122*/ 	.byte	0x05
	.zero		1


	//   ....[4]....
        /*0124*/ 	.word	0x00000610
        /*0128*/ 	.word	0x000000ff
        /*012c*/ 	.word	0x00000010
        /*0130*/ 	.short	0x0100
        /*0132*/ 	.byte	0x05
	.zero		1


	//   ....[5]....
        /*0134*/ 	.word	0x00000620
        /*0138*/ 	.word	0x000000ff
        /*013c*/ 	.word	0x00000078
        /*0140*/ 	.short	0x0100
        /*0142*/ 	.byte	0x05
	.zero		1


	//   ....[6]....
        /*0144*/ 	.word	0x00000630
        /*0148*/ 	.word	0x000000ff
        /*014c*/ 	.word	0x00000018
        /*0150*/ 	.short	0x0100
        /*0152*/ 	.byte	0x05
	.zero		1


	//   ....[7]....
        /*0154*/ 	.word	0x00000640
        /*0158*/ 	.word	0x000000ff
        /*015c*/ 	.word	0x00000080
        /*0160*/ 	.short	0x0100
        /*0162*/ 	.byte	0x05
	.zero		1


	//   ....[8]....
        /*0164*/ 	.word	0x00000650
        /*0168*/ 	.word	0x000000ff
        /*016c*/ 	.word	0x00000020
        /*0170*/ 	.short	0x0100
        /*0172*/ 	.byte	0x05
	.zero		1


	//   ....[9]....
        /*0174*/ 	.word	0x00000660
        /*0178*/ 	.word	0x000000ff
        /*017c*/ 	.word	0x00000088
        /*0180*/ 	.short	0x0100
        /*0182*/ 	.byte	0x05
	.zero		1


	//   ....[10]....
        /*0184*/ 	.word	0x00000670
        /*0188*/ 	.word	0x000000ff
        /*018c*/ 	.word	0x00000028
        /*0190*/ 	.short	0x0100
        /*0192*/ 	.byte	0x05
	.zero		1


	//   ....[11]....
        /*0194*/ 	.word	0x00000680
        /*0198*/ 	.word	0x000000ff
        /*019c*/ 	.word	0x00000090
        /*01a0*/ 	.short	0x0100
        /*01a2*/ 	.byte	0x05
	.zero		1


	//   ....[12]....
        /*01a4*/ 	.word	0x00000690
        /*01a8*/ 	.word	0x000000ff
        /*01ac*/ 	.word	0x00000030
        /*01b0*/ 	.short	0x0100
        /*01b2*/ 	.byte	0x05
	.zero		1


	//   ....[13]....
        /*01b4*/ 	.word	0x000006a0
        /*01b8*/ 	.word	0x000000ff
        /*01bc*/ 	.word	0x00000098
        /*01c0*/ 	.short	0x0100
        /*01c2*/ 	.byte	0x05
	.zero		1


	//   ....[14]....
        /*01c4*/ 	.word	0x000006b0
        /*01c8*/ 	.word	0x000000ff
        /*01cc*/ 	.word	0x00000038
        /*01d0*/ 	.short	0x0100
        /*01d2*/ 	.byte	0x05
	.zero		1


	//   ....[15]....
        /*01d4*/ 	.word	0x000006c0
        /*01d8*/ 	.word	0x000000ff
        /*01dc*/ 	.word	0x000000a0
        /*01e0*/ 	.short	0x0100
        /*01e2*/ 	.byte	0x05
	.zero		1


	//   ....[16]....
        /*01e4*/ 	.word	0x000006d0
        /*01e8*/ 	.word	0x000000ff
        /*01ec*/ 	.word	0x00000040
        /*01f0*/ 	.short	0x0100
        /*01f2*/ 	.byte	0x05
	.zero		1


	//   ....[17]....
        /*01f4*/ 	.word	0x000006e0
        /*01f8*/ 	.word	0x000000ff
        /*01fc*/ 	.word	0x000000a8
        /*0200*/ 	.short	0x0100
        /*0202*/ 	.byte	0x05
	.zero		1


	//   ....[18]....
        /*0204*/ 	.word	0x000006f0
        /*0208*/ 	.word	0x000000ff
        /*020c*/ 	.word	0x00000048
        /*0210*/ 	.short	0x0100
        /*0212*/ 	.byte	0x05
	.zero		1


	//   ....[19]....
        /*0214*/ 	.word	0x00000700
        /*0218*/ 	.word	0x000000ff
        /*021c*/ 	.word	0x000000b0
        /*0220*/ 	.short	0x0100
        /*0222*/ 	.byte	0x05
	.zero		1


	//   ....[20]....
        /*0224*/ 	.word	0x00000710
        /*0228*/ 	.word	0x000000ff
        /*022c*/ 	.word	0x00000050
        /*0230*/ 	.short	0x0100
        /*0232*/ 	.byte	0x05
	.zero		1


	//   ....[21]....
        /*0234*/ 	.word	0x00000720
        /*0238*/ 	.word	0x000000ff
        /*023c*/ 	.word	0x000000b8
        /*0240*/ 	.short	0x0100
        /*0242*/ 	.byte	0x05
	.zero		1


	//   ....[22]....
        /*0244*/ 	.word	0x00000730
        /*0248*/ 	.word	0x000000ff
        /*024c*/ 	.word	0x00000058
        /*0250*/ 	.short	0x0100
        /*0252*/ 	.byte	0x05
	.zero		1


	//   ....[23]....
        /*0254*/ 	.word	0x00000740
        /*0258*/ 	.word	0x000000ff
        /*025c*/ 	.word	0x000000c0
        /*0260*/ 	.short	0x0100
        /*0262*/ 	.byte	0x05
	.zero		1


	//   ....[24]....
        /*0264*/ 	.word	0x00000750
        /*0268*/ 	.word	0x000000ff
        /*026c*/ 	.word	0x00000060
        /*0270*/ 	.short	0x0100
        /*0272*/ 	.byte	0x05
	.zero		1


	//   ....[25]....
        /*0274*/ 	.word	0x00000760
        /*0278*/ 	.word	0x000000ff
        /*027c*/ 	.word	0x000000c8
        /*0280*/ 	.short	0x0100
        /*0282*/ 	.byte	0x05
	.zero		1


	//   ....[26]....
        /*0284*/ 	.word	0x000008a0
        /*0288*/ 	.word	0x000000ff
        /*028c*/ 	.word	0x000000d0
        /*0290*/ 	.short	0x0100
        /*0292*/ 	.byte	0x06
	.zero		1


	//   ....[27]....
        /*0294*/ 	.word	0x000008b0
        /*0298*/ 	.word	0x000000ff
        /*029c*/ 	.word	0x000000d8
        /*02a0*/ 	.short	0x0100
        /*02a2*/ 	.byte	0x06
	.zero		1


	//   ....[28]....
        /*02a4*/ 	.word	0x000009a0
        /*02a8*/ 	.word	0x000000ff
        /*02ac*/ 	.word	0x000000e0
        /*02b0*/ 	.short	0x0100
        /*02b2*/ 	.byte	0x05
	.zero		1


	//   ....[29]....
        /*02b4*/ 	.word	0x000009b0
        /*02b8*/ 	.word	0x000000ff
        /*02bc*/ 	.word	0x000000e8
        /*02c0*/ 	.short	0x0100
        /*02c2*/ 	.byte	0x05
	.zero		1


	//   ....[30]....
        /*02c4*/ 	.word	0x00000af0
        /*02c8*/ 	.word	0x000000ff
        /*02cc*/ 	.word	0x000000f0
        /*02d0*/ 	.short	0x0100
        /*02d2*/ 	.byte	0x05
	.zero		1


	//   ....[31]....
        /*02d4*/ 	.word	0x00000b00
        /*02d8*/ 	.word	0x000000ff
        /*02dc*/ 	.word	0x00000100
        /*02e0*/ 	.short	0x0100
        /*02e2*/ 	.byte	0x05
	.zero		1


	//   ....[32]....
        /*02e4*/ 	.word	0x00000b10
        /*02e8*/ 	.word	0x000000ff
        /*02ec*/ 	.word	0x000000f8
        /*02f0*/ 	.short	0x0100
        /*02f2*/ 	.byte	0x05
	.zero		1


	//   ....[33]....
        /*02f4*/ 	.word	0x00000b20
        /*02f8*/ 	.word	0x000000ff
        /*02fc*/ 	.word	0x00000108
        /*0300*/ 	.short	0x0100
        /*0302*/ 	.byte	0x05
	.zero		1


	//   ....[34]....
        /*0304*/ 	.word	0x00000c50
        /*0308*/ 	.word	0x000000ff
        /*030c*/ 	.word	0x00000110
        /*0310*/ 	.short	0x0100
        /*0312*/ 	.byte	0x06
	.zero		1


	//   ....[35]....
        /*0314*/ 	.word	0x00000c60
        /*0318*/ 	.word	0x000000ff
        /*031c*/ 	.word	0x00000130
        /*0320*/ 	.short	0x0100
        /*0322*/ 	.byte	0x06
	.zero		1


	//   ....[36]....
        /*0324*/ 	.word	0x00000c70
        /*0328*/ 	.word	0x000000ff
        /*032c*/ 	.word	0x00000118
        /*0330*/ 	.short	0x0100
        /*0332*/ 	.byte	0x06
	.zero		1


	//   ....[37]....
        /*0334*/ 	.word	0x00000c80
        /*0338*/ 	.word	0x000000ff
        /*033c*/ 	.word	0x00000138
        /*0340*/ 	.short	0x0100
        /*0342*/ 	.byte	0x06
	.zero		1


	//   ....[38]....
        /*0344*/ 	.word	0x00000c90
        /*0348*/ 	.word	0x000000ff
        /*034c*/ 	.word	0x00000120
        /*0350*/ 	.short	0x0100
        /*0352*/ 	.byte	0x06
	.zero		1


	//   ....[39]....
        /*0354*/ 	.word	0x00000ca0
        /*0358*/ 	.word	0x000000ff
        /*035c*/ 	.word	0x00000140
        /*0360*/ 	.short	0x0100
        /*0362*/ 	.byte	0x06
	.zero		1


	//   ....[40]....
        /*0364*/ 	.word	0x00000cb0
        /*0368*/ 	.word	0x000000ff
        /*036c*/ 	.word	0x00000128
        /*0370*/ 	.short	0x0100
        /*0372*/ 	.byte	0x06
	.zero		1


	//   ....[41]....
        /*0374*/ 	.word	0x00000cc0
        /*0378*/ 	.word	0x000000ff
        /*037c*/ 	.word	0x00000148
        /*0380*/ 	.short	0x0100
        /*0382*/ 	.byte	0x06
	.zero		1


	//   ....[42]....
        /*0384*/ 	.word	0x00000db0
        /*0388*/ 	.word	0x000000ff
        /*038c*/ 	.word	0x00000150
        /*0390*/ 	.short	0x0100
        /*0392*/ 	.byte	0x05
	.zero		1


	//   ....[43]....
        /*0394*/ 	.word	0x00000dc0
        /*0398*/ 	.word	0x000000ff
        /*039c*/ 	.word	0x00000160
        /*03a0*/ 	.short	0x0100
        /*03a2*/ 	.byte	0x05
	.zero		1


	//   ....[44]....
        /*03a4*/ 	.word	0x00000dd0
        /*03a8*/ 	.word	0x000000ff
        /*03ac*/ 	.word	0x00000158
        /*03b0*/ 	.short	0x0100
        /*03b2*/ 	.byte	0x05
	.zero		1


	//   ....[45]....
        /*03b4*/ 	.word	0x00000de0
        /*03b8*/ 	.word	0x000000ff
        /*03bc*/ 	.word	0x00000168
        /*03c0*/ 	.short	0x0100
        /*03c2*/ 	.byte	0x05
	.zero		1


	//   ....[46]....
        /*03c4*/ 	.word	0x000016b0
        /*03c8*/ 	.word	0x00000003
        /*03cc*/ 	.word	0x00000160
        /*03d0*/ 	.short	0x010a
        /*03d2*/ 	.byte	0xff
	.zero		1


	//   ....[47]....
        /*03d4*/ 	.word	0x000016e0
        /*03d8*/ 	.word	0x00000003
        /*03dc*/ 	.word	0x00000150
        /*03e0*/ 	.short	0x0101
        /*03e2*/ 	.byte	0xff
	.zero		1


	//   ....[48]....
        /*03e4*/ 	.word	0x000017b0
        /*03e8*/ 	.word	0x000000ff
        /*03ec*/ 	.word	0x00000068
        /*03f0*/ 	.short	0x010a
        /*03f2*/ 	.byte	0x08
	.zero		1


	//   ....[49]....
        /*03f4*/ 	.word	0x00001850
        /*03f8*/ 	.word	0x000000ff
        /*03fc*/ 	.word	0x00000068
        /*0400*/ 	.short	0x010a
        /*0402*/ 	.byte	0x21
	.zero		1


	//   ....[50]....
        /*0404*/ 	.word	0x000019b0
        /*0408*/ 	.word	0x000000ff
        /*040c*/ 	.word	0x00000068
        /*0410*/ 	.short	0x010a
        /*0412*/ 	.byte	0x08
	.zero		1


	//   ....[51]....
        /*0414*/ 	.word	0x00001aa0
        /*0418*/ 	.word	0x000000ff
        /*041c*/ 	.word	0x000000e8
        /*0420*/ 	.short	0x0101
        /*0422*/ 	.byte	0x04
	.zero		1


	//   ....[52]....
        /*0424*/ 	.word	0x00001ac0
        /*0428*/ 	.word	0x000000ff
        /*042c*/ 	.word	0x00000068
        /*0430*/ 	.short	0x010a
        /*0432*/ 	.byte	0x08
	.zero		1


	//   ....[53]....
        /*0434*/ 	.word	0x00001b40
        /*0438*/ 	.word	0x000000ff
        /*043c*/ 	.word	0x00000068
        /*0440*/ 	.short	0x010a
        /*0442*/ 	.byte	0x11
	.zero		1


	//   ....[54]....
        /*0444*/ 	.word	0x00001ca0
        /*0448*/ 	.word	0x000000ff
        /*044c*/ 	.word	0x00000068
        /*0450*/ 	.short	0x010a
        /*0452*/ 	.byte	0x08
	.zero		1


	//   ....[55]....
        /*0454*/ 	.word	0x00001dc0
        /*0458*/ 	.word	0x00000002
        /*045c*/ 	.word	0x000000f0
        /*0460*/ 	.short	0x010a
        /*0462*/ 	.byte	0xff
	.zero		1


	//   ....[56]....
        /*0464*/ 	.word	0x00001e80
        /*0468*/ 	.word	0x00000002
        /*046c*/ 	.word	0x00000000
        /*0470*/ 	.short	0x0101
        /*0472*/ 	.byte	0xff
	.zero		1


	//   ....[57]....
        /*0474*/ 	.word	0x000023e0
        /*0478*/ 	.word	0x000000ff
        /*047c*/ 	.word	0x00000000
        /*0480*/ 	.short	0x010a
        /*0482*/ 	.byte	0x05
	.zero		1


	//   ....[58]....
        /*0484*/ 	.word	0x00002470
        /*0488*/ 	.word	0x000000ff
        /*048c*/ 	.word	0x00000000
        /*0490*/ 	.short	0x010a
        /*0492*/ 	.byte	0x05
	.zero		1


	//   ....[59]....
        /*0494*/ 	.word	0x00002500
        /*0498*/ 	.word	0x000000ff
        /*049c*/ 	.word	0x00000000
        /*04a0*/ 	.short	0x010a
        /*04a2*/ 	.byte	0x05
	.zero		1


	//   ....[60]....
        /*04a4*/ 	.word	0x00002590
        /*04a8*/ 	.word	0x000000ff
        /*04ac*/ 	.word	0x00000000
        /*04b0*/ 	.short	0x010a
        /*04b2*/ 	.byte	0x05
	.zero		1


	//   ....[61]....
        /*04b4*/ 	.word	0x00002620
        /*04b8*/ 	.word	0x000000ff
        /*04bc*/ 	.word	0x00000000
        /*04c0*/ 	.short	0x010a
        /*04c2*/ 	.byte	0x05
	.zero		1


	//   ....[62]....
        /*04c4*/ 	.word	0x000026b0
        /*04c8*/ 	.word	0x000000ff
        /*04cc*/ 	.word	0x00000000
        /*04d0*/ 	.short	0x010a
        /*04d2*/ 	.byte	0x05
	.zero		1


	//   ....[63]....
        /*04d4*/ 	.word	0x00002740
        /*04d8*/ 	.word	0x000000ff
        /*04dc*/ 	.word	0x00000000
        /*04e0*/ 	.short	0x010a
        /*04e2*/ 	.byte	0x05
	.zero		1


	//   ....[64]....
        /*04e4*/ 	.word	0x000027d0
        /*04e8*/ 	.word	0x000000ff
        /*04ec*/ 	.word	0x00000000
        /*04f0*/ 	.short	0x010a
        /*04f2*/ 	.byte	0x05
	.zero		1


	//   ....[65]....
        /*04f4*/ 	.word	0x00002860
        /*04f8*/ 	.word	0x000000ff
        /*04fc*/ 	.word	0x00000000
        /*0500*/ 	.short	0x010a
        /*0502*/ 	.byte	0x05
	.zero		1


	//   ....[66]....
        /*0504*/ 	.word	0x000028f0
        /*0508*/ 	.word	0x000000ff
        /*050c*/ 	.word	0x00000000
        /*0510*/ 	.short	0x010a
        /*0512*/ 	.byte	0x05
	.zero		1


	//   ....[67]....
        /*0514*/ 	.word	0x00002980
        /*0518*/ 	.word	0x000000ff
        /*051c*/ 	.word	0x00000000
        /*0520*/ 	.short	0x010a
        /*0522*/ 	.byte	0x05
	.zero		1


	//   ....[68]....
        /*0524*/ 	.word	0x00002a10
        /*0528*/ 	.word	0x000000ff
        /*052c*/ 	.word	0x00000000
        /*0530*/ 	.short	0x010a
        /*0532*/ 	.byte	0x05
	.zero		1


	//   ....[69]....
        /*0534*/ 	.word	0x00002ab0
        /*0538*/ 	.word	0x00000000
        /*053c*/ 	.word	0x00000000
        /*0540*/ 	.short	0x010a
        /*0542*/ 	.byte	0xff
	.zero		1


	//   ....[70]....
        /*0544*/ 	.word	0x00002bd0
        /*0548*/ 	.word	0x00000000
        /*054c*/ 	.word	0x00000150
        /*0550*/ 	.short	0x010a
        /*0552*/ 	.byte	0xff
	.zero		1


	//   ....[71]....
        /*0554*/ 	.word	0x00002c30
        /*0558*/ 	.word	0x00000004
        /*055c*/ 	.word	0x00000000
        /*0560*/ 	.short	0x0101
        /*0562*/ 	.byte	0xff
	.zero		1


	//   ....[72]....
        /*0564*/ 	.word	0x00002c50
        /*0568*/ 	.word	0x000000ff
        /*056c*/ 	.word	0x00000100
        /*0570*/ 	.short	0x010a
        /*0572*/ 	.byte	0x05
	.zero		1


	//   ....[73]....
        /*0574*/ 	.word	0x00002d70
        /*0578*/ 	.word	0x00000000
        /*057c*/ 	.word	0x000000f0
        /*0580*/ 	.short	0x010a
        /*0582*/ 	.byte	0xff
	.zero		1


	//   ....[74]....
        /*0584*/ 	.word	0x00002e80
        /*0588*/ 	.word	0x00000000
        /*058c*/ 	.word	0x00000000
        /*0590*/ 	.short	0x0101
        /*0592*/ 	.byte	0xff
	.zero		1


	//   ....[75]....
        /*0594*/ 	.word	0x00002f10
        /*0598*/ 	.word	0x000000ff
        /*059c*/ 	.word	0x00000100
        /*05a0*/ 	.short	0x0106
        /*05a2*/ 	.byte	0x05
	.zero		1


	//   ....[76]....
        /*05a4*/ 	.word	0x00002f30
        /*05a8*/ 	.word	0x000000ff
        /*05ac*/ 	.word	0x00000100
        /*05b0*/ 	.short	0x010a
        /*05b2*/ 	.byte	0x05
	.zero		1


	//   ....[77]....
        /*05b4*/ 	.word	0x00002fc0
        /*05b8*/ 	.word	0x000000ff
        /*05bc*/ 	.word	0x00000100
        /*05c0*/ 	.short	0x0106
        /*05c2*/ 	.byte	0x04
	.zero		1


	//   ....[78]....
        /*05c4*/ 	.word	0x00003000
        /*05c8*/ 	.word	0x00000000
        /*05cc*/ 	.word	0x00000100
        /*05d0*/ 	.short	0x010a
        /*05d2*/ 	.byte	0xff
	.zero		1


	//   ....[79]....
        /*05d4*/ 	.word	0x00003530
        /*05d8*/ 	.word	0x00000000
        /*05dc*/ 	.word	0x000000f0
        /*05e0*/ 	.short	0x010a
        /*05e2*/ 	.byte	0xff
	.zero		1


	//   ....[80]....
        /*05e4*/ 	.word	0x00003630
        /*05e8*/ 	.word	0x00000003
        /*05ec*/ 	.word	0x00000000
        /*05f0*/ 	.short	0x0101
        /*05f2*/ 	.byte	0xff
	.zero		1


	//   ....[81]....
        /*05f4*/ 	.word	0x00003640
        /*05f8*/ 	.word	0x000000ff
        /*05fc*/ 	.word	0x00000000
        /*0600*/ 	.short	0x010a
        /*0602*/ 	.byte	0x06
	.zero		1


	//   ....[82]....
        /*0604*/ 	.word	0x000036c0
        /*0608*/ 	.word	0x000000ff
        /*060c*/ 	.word	0x00000130
        /*0610*/ 	.short	0x010a
        /*0612*/ 	.byte	0x07
	.zero		1


	//   ....[83]....
        /*0614*/ 	.word	0x000037a0
        /*0618*/ 	.word	0x000000ff
        /*061c*/ 	.word	0x00000000
        /*0620*/ 	.short	0x010a
        /*0622*/ 	.byte	0x06
	.zero		1


	//   ....[84]....
        /*0624*/ 	.word	0x000038d0
        /*0628*/ 	.word	0x000000ff
        /*062c*/ 	.word	0x00000000
        /*0630*/ 	.short	0x010a
        /*0632*/ 	.byte	0x1a
	.zero		1


	//   ....[85]....
        /*0634*/ 	.word	0x00003b70
        /*0638*/ 	.word	0x000000ff
        /*063c*/ 	.word	0x00000000
        /*0640*/ 	.short	0x010a
        /*0642*/ 	.byte	0x06
	.zero		1


	//   ....[86]....
        /*0644*/ 	.word	0x00003c00
        /*0648*/ 	.word	0x000000ff
        /*064c*/ 	.word	0x00000000
        /*0650*/ 	.short	0x010a
        /*0652*/ 	.byte	0x06
	.zero		1


	//   ....[87]....
        /*0654*/ 	.word	0x00003c90
        /*0658*/ 	.word	0x000000ff
        /*065c*/ 	.word	0x00000000
        /*0660*/ 	.short	0x010a
        /*0662*/ 	.byte	0x06
	.zero		1


	//   ....[88]....
        /*0664*/ 	.word	0x00003d20
        /*0668*/ 	.word	0x000000ff
        /*066c*/ 	.word	0x00000000
        /*0670*/ 	.short	0x010a
        /*0672*/ 	.byte	0x07
	.zero		1


	//   ....[89]....
        /*0674*/ 	.word	0x00004160
        /*0678*/ 	.word	0x00000000
        /*067c*/ 	.word	0x000000f0
        /*0680*/ 	.short	0x010a
        /*0682*/ 	.byte	0xff
	.zero		1


	//   ....[90]....
        /*0684*/ 	.word	0x00004250
        /*0688*/ 	.word	0x00000000
        /*068c*/ 	.word	0x00000000
        /*0690*/ 	.short	0x0101
        /*0692*/ 	.byte	0xff
	.zero		1


	//   ....[91]....
        /*0694*/ 	.word	0x00004570
        /*0698*/ 	.word	0x000000ff
        /*069c*/ 	.word	0x000000e8
        /*06a0*/ 	.short	0x010a
        /*06a2*/ 	.byte	0x06
	.zero		1


	//   ....[92]....
        /*06a4*/ 	.word	0x000046f0
        /*06a8*/ 	.word	0x000000ff
        /*06ac*/ 	.word	0x000000d8
        /*06b0*/ 	.short	0x010a
        /*06b2*/ 	.byte	0x06
	.zero		1


	//   ....[93]....
        /*06b4*/ 	.word	0x00004a20
        /*06b8*/ 	.word	0x000000ff
        /*06bc*/ 	.word	0x000000d0
        /*06c0*/ 	.short	0x010b
        /*06c2*/ 	.byte	0x06
	.zero		1


	//   ....[94]....
        /*06c4*/ 	.word	0x00004a40
        /*06c8*/ 	.word	0x000000ff
        /*06cc*/ 	.word	0x00000000
        /*06d0*/ 	.short	0x0101
        /*06d2*/ 	.byte	0x25
	.zero		1


	//   ....[95]....
        /*06d4*/ 	.word	0x00004a80
        /*06d8*/ 	.word	0x00000000
        /*06dc*/ 	.word	0x000000d8
        /*06e0*/ 	.short	0x010a
        /*06e2*/ 	.byte	0xff
	.zero		1


	//   ....[96]....
        /*06e4*/ 	.word	0x00004de0
        /*06e8*/ 	.word	0x00000000
        /*06ec*/ 	.word	0x000000f0
        /*06f0*/ 	.short	0x010a
        /*06f2*/ 	.byte	0xff
	.zero		1


	//   ....[97]....
        /*06f4*/ 	.word	0x00004ef0
        /*06f8*/ 	.word	0x00000000
        /*06fc*/ 	.word	0x00000000
        /*0700*/ 	.short	0x0101
        /*0702*/ 	.byte	0xff
	.zero		1


	//   ....[98]....
        /*0704*/ 	.word	0x000058a0
        /*0708*/ 	.word	0x000000ff
        /*070c*/ 	.word	0x000000d0
        /*0710*/ 	.short	0x010a
        /*0712*/ 	.byte	0x2b
	.zero		1


	//   ....[99]....
        /*0714*/ 	.word	0x000058c0
        /*0718*/ 	.word	0x0000005c
        /*071c*/ 	.word	0x00000110
        /*0720*/ 	.short	0x010a
        /*0722*/ 	.byte	0xff
	.zero		1


	//   ....[100]....
        /*0724*/ 	.word	0x00005a10
        /*0728*/ 	.word	0x000000ff
        /*072c*/ 	.word	0x000000d0
        /*0730*/ 	.short	0x010a
        /*0732*/ 	.byte	0x2b
	.zero		1


	//   ....[101]....
        /*0734*/ 	.word	0x00005af0
        /*0738*/ 	.word	0x000000ff
        /*073c*/ 	.word	0x00000000
        /*0740*/ 	.short	0x0101
        /*0742*/ 	.byte	0x04
	.zero		1


	//   ....[102]....
        /*0744*/ 	.word	0x00005b50
        /*0748*/ 	.word	0x0000005c
        /*074c*/ 	.word	0x00000110
        /*0750*/ 	.short	0x010a
        /*0752*/ 	.byte	0xff
	.zero		1


	//   ....[103]....
        /*0754*/ 	.word	0x00005f20
        /*0758*/ 	.word	0x000000ff
        /*075c*/ 	.word	0x00000000
        /*0760*/ 	.short	0x0101
        /*0762*/ 	.byte	0x05
	.zero		1


	//   ....[104]....
        /*0764*/ 	.word	0x000067b0
        /*0768*/ 	.word	0x00000003
        /*076c*/ 	.word	0x00000160
        /*0770*/ 	.short	0x010a
        /*0772*/ 	.byte	0xff
	.zero		1


	//   ....[105]....
        /*0774*/ 	.word	0x00006810
        /*0778*/ 	.word	0x00000002
        /*077c*/ 	.word	0x00000068
        /*0780*/ 	.short	0x010a
        /*0782*/ 	.byte	0xff
	.zero		1


	//   ....[106]....
        /*0784*/ 	.word	0x00006870
        /*0788*/ 	.word	0x00000002
        /*078c*/ 	.word	0x00000068
        /*0790*/ 	.short	0x010a
        /*0792*/ 	.byte	0xff
	.zero		1


	//   ....[107]....
        /*0794*/ 	.word	0x000068c0
        /*0798*/ 	.word	0x00000002
        /*079c*/ 	.word	0x000000f0
        /*07a0*/ 	.short	0x010a
        /*07a2*/ 	.byte	0xff
	.zero		1


	//   ....[108]....
        /*07a4*/ 	.word	0x00006920
        /*07a8*/ 	.word	0x00000000
        /*07ac*/ 	.word	0x00000000
        /*07b0*/ 	.short	0x010a
        /*07b2*/ 	.byte	0xff
	.zero		1


	//   ....[109]....
        /*07b4*/ 	.word	0x00006980
        /*07b8*/ 	.word	0x00000000
        /*07bc*/ 	.word	0x00000000
        /*07c0*/ 	.short	0x010a
        /*07c2*/ 	.byte	0xff
	.zero		1


	//   ....[110]....
        /*07c4*/ 	.word	0x000069e0
        /*07c8*/ 	.word	0x00000000
        /*07cc*/ 	.word	0x00000000
        /*07d0*/ 	.short	0x010a
        /*07d2*/ 	.byte	0xff
	.zero		1


	//   ....[111]....
        /*07d4*/ 	.word	0x00006a40
        /*07d8*/ 	.word	0x00000000
        /*07dc*/ 	.word	0x00000000
        /*07e0*/ 	.short	0x010a
        /*07e2*/ 	.byte	0xff
	.zero		1


	//   ....[112]....
        /*07e4*/ 	.word	0x00006aa0
        /*07e8*/ 	.word	0x00000000
        /*07ec*/ 	.word	0x00000000
        /*07f0*/ 	.short	0x010a
        /*07f2*/ 	.byte	0xff
	.zero		1


	//   ....[113]....
        /*07f4*/ 	.word	0x00006b00
        /*07f8*/ 	.word	0x00000000
        /*07fc*/ 	.word	0x00000000
        /*0800*/ 	.short	0x010a
        /*0802*/ 	.byte	0xff
	.zero		1


	//   ....[114]....
        /*0804*/ 	.word	0x00006b60
        /*0808*/ 	.word	0x00000000
        /*080c*/ 	.word	0x00000000
        /*0810*/ 	.short	0x010a
        /*0812*/ 	.byte	0xff
	.zero		1


	//   ....[115]....
        /*0814*/ 	.word	0x00006bc0
        /*0818*/ 	.word	0x00000000
        /*081c*/ 	.word	0x00000000
        /*0820*/ 	.short	0x010a
        /*0822*/ 	.byte	0xff
	.zero		1


	//   ....[116]....
        /*0824*/ 	.word	0x00006c20
        /*0828*/ 	.word	0x00000000
        /*082c*/ 	.word	0x00000000
        /*0830*/ 	.short	0x010a
        /*0832*/ 	.byte	0xff
	.zero		1


	//   ....[117]....
        /*0834*/ 	.word	0x00006c80
        /*0838*/ 	.word	0x00000000
        /*083c*/ 	.word	0x00000000
        /*0840*/ 	.short	0x010a
        /*0842*/ 	.byte	0xff
	.zero		1


	//   ....[118]....
        /*0844*/ 	.word	0x00006ce0
        /*0848*/ 	.word	0x00000000
        /*084c*/ 	.word	0x00000000
        /*0850*/ 	.short	0x010a
        /*0852*/ 	.byte	0xff
	.zero		1


	//   ....[119]....
        /*0854*/ 	.word	0x00006d40
        /*0858*/ 	.word	0x00000000
        /*085c*/ 	.word	0x00000000
        /*0860*/ 	.short	0x010a
        /*0862*/ 	.byte	0xff
	.zero		1


	//   ....[120]....
        /*0864*/ 	.word	0x00006d90
        /*0868*/ 	.word	0x00000000
        /*086c*/ 	.word	0x00000150
        /*0870*/ 	.short	0x010a
        /*0872*/ 	.byte	0xff
	.zero		1


	//   ....[121]....
        /*0874*/ 	.word	0x00006df0
        /*0878*/ 	.word	0x00000000
        /*087c*/ 	.word	0x00000100
        /*0880*/ 	.short	0x010a
        /*0882*/ 	.byte	0xff
	.zero		1


	//   ....[122]....
        /*0884*/ 	.word	0x00006e40
        /*0888*/ 	.word	0x00000000
        /*088c*/ 	.word	0x000000f0
        /*0890*/ 	.short	0x010a
        /*0892*/ 	.byte	0xff
	.zero		1


	//   ....[123]....
        /*0894*/ 	.word	0x00006ea0
        /*0898*/ 	.word	0x00000000
        /*089c*/ 	.word	0x00000100
        /*08a0*/ 	.short	0x010a
        /*08a2*/ 	.byte	0xff
	.zero		1


	//   ....[124]....
        /*08a4*/ 	.word	0x00006ef0
        /*08a8*/ 	.word	0x00000000
        /*08ac*/ 	.word	0x000000f0
        /*08b0*/ 	.short	0x010a
        /*08b2*/ 	.byte	0xff
	.zero		1


	//   ....[125]....
        /*08b4*/ 	.word	0x00006f50
        /*08b8*/ 	.word	0x00000003
        /*08bc*/ 	.word	0x00000130
        /*08c0*/ 	.short	0x010a
        /*08c2*/ 	.byte	0xff
	.zero		1


	//   ....[126]....
        /*08c4*/ 	.word	0x00006fb0
        /*08c8*/ 	.word	0x00000000
        /*08cc*/ 	.word	0x00000000
        /*08d0*/ 	.short	0x010a
        /*08d2*/ 	.byte	0xff
	.zero		1


	//   ....[127]....
        /*08d4*/ 	.word	0x00007010
        /*08d8*/ 	.word	0x00000000
        /*08dc*/ 	.word	0x00000000
        /*08e0*/ 	.short	0x010a
        /*08e2*/ 	.byte	0xff
	.zero		1


	//   ....[128]....
        /*08e4*/ 	.word	0x00007070
        /*08e8*/ 	.word	0x00000000
        /*08ec*/ 	.word	0x00000000
        /*08f0*/ 	.short	0x010a
        /*08f2*/ 	.byte	0xff
	.zero		1


	//   ....[129]....
        /*08f4*/ 	.word	0x000070d0
        /*08f8*/ 	.word	0x00000000
        /*08fc*/ 	.word	0x00000000
        /*0900*/ 	.short	0x010a
        /*0902*/ 	.byte	0xff
	.zero		1


	//   ....[130]....
        /*0904*/ 	.word	0x00007130
        /*0908*/ 	.word	0x00000000
        /*090c*/ 	.word	0x00000000
        /*0910*/ 	.short	0x010a
        /*0912*/ 	.byte	0xff
	.zero		1


	//   ....[131]....
        /*0914*/ 	.word	0x00007180
        /*0918*/ 	.word	0x00000000
        /*091c*/ 	.word	0x000000f0
        /*0920*/ 	.short	0x010a
        /*0922*/ 	.byte	0xff
	.zero		1


	//   ....[132]....
        /*0924*/ 	.word	0x000071e0
        /*0928*/ 	.word	0x00000000
        /*092c*/ 	.word	0x000000e8
        /*0930*/ 	.short	0x010a
        /*0932*/ 	.byte	0xff
	.zero		1


	//   ....[133]....
        /*0934*/ 	.word	0x00007240
        /*0938*/ 	.word	0x00000003
        /*093c*/ 	.word	0x000000d8
        /*0940*/ 	.short	0x010a
        /*0942*/ 	.byte	0xff
	.zero		1


	//   ....[134]....
        /*0944*/ 	.word	0x00007290
        /*0948*/ 	.word	0x00000000
        /*094c*/ 	.word	0x000000f0
        /*0950*/ 	.short	0x010a
        /*0952*/ 	.byte	0xff
	.zero		1


	//   ....[135]....
        /*0954*/ 	.word	0x000072f0
        /*0958*/ 	.word	0x00000000
        /*095c*/ 	.word	0x000000d0
        /*0960*/ 	.short	0x010a
        /*0962*/ 	.byte	0xff
	.zero		1


	//   ....[136]....
        /*0964*/ 	.word	0x00007340
        /*0968*/ 	.word	0x0000005c
        /*096c*/ 	.word	0x00000110
        /*0970*/ 	.short	0x010a
        /*0972*/ 	.byte	0xff
	.zero		1


	//----- nvinfo : EIATTR_NUM_MBARRIERS
	.align		4
.L_47:
        /*0974*/ 	.byte	0x03, 0x38
        /*0976*/ 	.short	0x002e


	//----- nvinfo : EIATTR_EXIT_INSTR_OFFSETS
	.align		4
        /*0978*/ 	.byte	0x04, 0x1c
        /*097a*/ 	.short	(.L_49 - .L_48)


	//   ....[0]....
.L_48:
        /*097c*/ 	.word	0x00002ae0


	//   ....[1]....
        /*0980*/ 	.word	0x00002fd0


	//   ....[2]....
        /*0984*/ 	.word	0x00003030


	//   ....[3]....
        /*0988*/ 	.word	0x00003f80


	//   ....[4]....
        /*098c*/ 	.word	0x00004ab0


	//   ....[5]....
        /*0990*/ 	.word	0x00004af0


	//   ....[6]....
        /*0994*/ 	.word	0x000067a0


	//----- nvinfo : EIATTR_MAX_THREADS
	.align		4
.L_49:
        /*0998*/ 	.byte	0x04, 0x05
        /*099a*/ 	.short	(.L_51 - .L_50)
.L_50:
        /*099c*/ 	.word	0x00000100
        /*09a0*/ 	.word	0x00000001
        /*09a4*/ 	.word	0x00000001


	//----- nvinfo : EIATTR_CRS_STACK_SIZE
	.align		4
.L_51:
        /*09a8*/ 	.byte	0x04, 0x1e
        /*09aa*/ 	.short	(.L_53 - .L_52)
.L_52:
        /*09ac*/ 	.word	0x00000000


	//----- nvinfo : EIATTR_CBANK_PARAM_SIZE
	.align		4
.L_53:
        /*09b0*/ 	.byte	0x03, 0x19
        /*09b2*/ 	.short	0x0800


	//----- nvinfo : EIATTR_PARAM_CBANK
	.align		4
        /*09b4*/ 	.byte	0x04, 0x0a
        /*09b6*/ 	.short	(.L_55 - .L_54)
	.align		4
.L_54:
        /*09b8*/ 	.word	index@(.nv.constant0._ZN7cutlass13device_kernelINS_4gemm6kernel13GemmUniversalIN4cute5tupleIJiiiiEEENS1_10collective13CollectiveMmaINS1_35MainloopSm100TmaUmmaWarpSpecializedILi13ELi2ELi4ENS5_IJNS4_1CILi1EEESB_SB_EEEEENS5_IJNSA_ILi64EEESE_NSA_ILi128EEEEEENS_12float_e4m3_tENS5_IJlSB_lEEENS_12float_e5m2_tENS5_IJSB_llEEENS4_8TiledMMAINS4_8MMA_AtomIJNS4_10MMA_TraitsINS4_19SM100_MMA_F8F6F4_SSEJSH_SJ_fSE_SE_NS4_17integral_constantINS4_4UMMA5MajorELSR_0EEENSP_ISR_LSR_1EEENSP_INSQ_7ScaleInELSU_0EEESV_EEEEEENS4_6LayoutISC_NS5_IJNSA_ILi0EEESZ_SZ_EEEEENS5_IJNS4_10UnderscoreES12_S12_EEEEENS4_13SM90_TMA_LOADENS4_14ComposedLayoutINS4_7SwizzleILi3ELi4ELi3EEENS4_18smem_ptr_flag_bitsILi8EEENSY_INS5_IJNSA_ILi8EEESF_EEENS5_IJSF_SB_EEEEEEEvNS4_8identityES15_NS16_INS17_ILi2ELi4ELi3EEES1A_NSY_INS5_IJSE_S1B_EEENS5_IJSB_SE_EEEEEEEvS1G_EENS_8epilogue10collective18CollectiveEpilogueINS1N_23Sm100TmaWarpSpecializedILi1ELi1ELi32ELb0ELb0EEEJSG_NS5_IJNSY_ISE_SB_EES1S_EEESH_SI_SH_SI_NS1N_6fusion15FusionCallbacksIS1R_NS1U_17LinearCombinationISH_fSH_fLNS_15FloatRoundStyleE2EEESG_S1T_JEEENS4_5SM1004TMEM4LOAD26SM100_TMEM_LOAD_16dp32b32xES15_NS16_IS1H_S1A_NSY_INS5_IJS1B_SE_EEENS5_IJSE_SB_EEEEEEENS4_39AutoVectorizingCopyWithAssumedAlignmentILi128EEENS4_14SM90_TMA_STOREES27_S29_S29_EEEvvEEEEvNT_6ParamsE)
        /*09bc*/ 	.short	0x0380
        /*09be*/ 	.short	0x0800


	//----- nvinfo : EIATTR_SW_WAR
	.align		4
.L_55:
        /*09c0*/ 	.byte	0x04, 0x36
        /*09c2*/ 	.short	(.L_57 - .L_56)
.L_56:
        /*09c4*/ 	.word	0x00000008
.L_57:


//--------------------- .nv.callgraph             --------------------------
	.section	.nv.callgraph,"",@"SHT_CUDA_CALLGRAPH"
	.align	4
	.sectionentsize	8
	.align		4
        /*0000*/ 	.word	0x00000000
	.align		4
        /*0004*/ 	.word	0xffffffff
	.align		4
        /*0008*/ 	.word	index@(_ZN7cutlass13device_kernelINS_4gemm6kernel13GemmUniversalIN4cute5tupleIJiiiiEEENS1_10collective13CollectiveMmaINS1_35MainloopSm100TmaUmmaWarpSpecializedILi13ELi2ELi4ENS5_IJNS4_1CILi1EEESB_SB_EEEEENS5_IJNSA_ILi64EEESE_NSA_ILi128EEEEEENS_12float_e4m3_tENS5_IJlSB_lEEENS_12float_e5m2_tENS5_IJSB_llEEENS4_8TiledMMAINS4_8MMA_AtomIJNS4_10MMA_TraitsINS4_19SM100_MMA_F8F6F4_SSEJSH_SJ_fSE_SE_NS4_17integral_constantINS4_4UMMA5MajorELSR_0EEENSP_ISR_LSR_1EEENSP_INSQ_7ScaleInELSU_0EEESV_EEEEEENS4_6LayoutISC_NS5_IJNSA_ILi0EEESZ_SZ_EEEEENS5_IJNS4_10UnderscoreES12_S12_EEEEENS4_13SM90_TMA_LOADENS4_14ComposedLayoutINS4_7SwizzleILi3ELi4ELi3EEENS4_18smem_ptr_flag_bitsILi8EEENSY_INS5_IJNSA_ILi8EEESF_EEENS5_IJSF_SB_EEEEEEEvNS4_8identityES15_NS16_INS17_ILi2ELi4ELi3EEES1A_NSY_INS5_IJSE_S1B_EEENS5_IJSB_SE_EEEEEEEvS1G_EENS_8epilogue10collective18CollectiveEpilogueINS1N_23Sm100TmaWarpSpecializedILi1ELi1ELi32ELb0ELb0EEEJSG_NS5_IJNSY_ISE_SB_EES1S_EEESH_SI_SH_SI_NS1N_6fusion15FusionCallbacksIS1R_NS1U_17LinearCombinationISH_fSH_fLNS_15FloatRoundStyleE2EEESG_S1T_JEEENS4_5SM1004TMEM4LOAD26SM100_TMEM_LOAD_16dp32b32xES15_NS16_IS1H_S1A_NSY_INS5_IJS1B_SE_EEENS5_IJSE_SB_EEEEEEENS4_39AutoVectorizingCopyWithAssumedAlignmentILi128EEENS4_14SM90_TMA_STOREES27_S29_S29_EEEvvEEEEvNT_6ParamsE)
	.align		4
        /*000c*/ 	.word	index@(__assertfail)
	.align		4
        /*0010*/ 	.word	0x00000000
	.align		4
        /*0014*/ 	.word	0xfffffffe
	.align		4
        /*0018*/ 	.word	0x00000000
	.align		4
        /*001c*/ 	.word	0xfffffffd
	.align		4
        /*0020*/ 	.word	0x00000000
	.align		4
        /*0024*/ 	.word	0xfffffffc


//--------------------- .nv.constant4             --------------------------
	.section	.nv.constant4,"a",@progbits
	.align	8
	.align		8
.nv.constant4:
        /*0000*/ 	.dword	__assertfail
	.align		8
        /*0008*/ 	.dword	__unnamed_1
	.align		8
        /*0010*/ 	.dword	__unnamed_2
	.align		8
        /*0018*/ 	.dword	_ZN40_INTERNAL_e00b8aa7_4_k_cu_1e6d4db5_330734cuda3std3__45__cpo5beginE
	.align		8
        /*0020*/ 	.dword	_ZN40_INTERNAL_e00b8aa7_4_k_cu_1e6d4db5_330734cuda3std3__45__cpo3endE
	.align		8
        /*0028*/ 	.dword	_ZN40_INTERNAL_e00b8aa7_4_k_cu_1e6d4db5_330734cuda3std3__45__cpo6cbeginE
	.align		8
        /*0030*/ 	.dword	_ZN40_INTERNAL_e00b8aa7_4_k_cu_1e6d4db5_330734cuda3std3__45__cpo4cendE
	.align		8
        /*0038*/ 	.dword	_ZN40_INTERNAL_e00b8aa7_4_k_cu_1e6d4db5_330734cuda3std3__442_GLOBAL__N__e00b8aa7_4_k_cu_1e6d4db5_330736ignoreE
	.align		8
        /*0040*/ 	.dword	_ZN40_INTERNAL_e00b8aa7_4_k_cu_1e6d4db5_330734cuda3std3__419piecewise_constructE
	.align		8
        /*0048*/ 	.dword	_ZN40_INTERNAL_e00b8aa7_4_k_cu_1e6d4db5_330734cuda3std3__48in_placeE
	.align		8
        /*0050*/ 	.dword	_ZN40_INTERNAL_e00b8aa7_4_k_cu_1e6d4db5_330734cuda3std6ranges3__45__cpo4swapE
	.align		8
        /*0058*/ 	.dword	_ZN40_INTERNAL_e00b8aa7_4_k_cu_1e6d4db5_330734cuda3std6ranges3__45__cpo9iter_moveE
	.align		8
        /*0060*/ 	.dword	_ZN40_INTERNAL_e00b8aa7_4_k_cu_1e6d4db5_330734cute7productE
	.align		8
        /*0068*/ 	.dword	_ZN40_INTERNAL_e00b8aa7_4_k_cu_1e6d4db5_330734cute1_E
	.align		8
        /*0070*/ 	.dword	$str$25
	.align		8
        /*0078*/ 	.dword	$str$26
	.align		8
        /*0080*/ 	.dword	$str$27
	.align		8
        /*0088*/ 	.dword	$str$28


//--------------------- .text._ZN7cutlass13device_kernelINS_4gemm6kernel13GemmUniversalIN4cute5tupleIJiiiiEEENS1_10collective13CollectiveMmaINS1_35MainloopSm100TmaUmmaWarpSpecializedILi13ELi2ELi4ENS5_IJNS4_1CILi1EEESB_SB_EEEEENS5_IJNSA_ILi64EEESE_NSA_ILi128EEEEEENS_12float_e4m3_tENS5_IJlSB_lEEENS_12float_e5m2_tENS5_IJSB_llEEENS4_8TiledMMAINS4_8MMA_AtomIJNS4_10MMA_TraitsINS4_19SM100_MMA_F8F6F4_SSEJSH_SJ_fSE_SE_NS4_17integral_constantINS4_4UMMA5MajorELSR_0EEENSP_ISR_LSR_1EEENSP_INSQ_7ScaleInELSU_0EEESV_EEEEEENS4_6LayoutISC_NS5_IJNSA_ILi0EEESZ_SZ_EEEEENS5_IJNS4_10UnderscoreES12_S12_EEEEENS4_13SM90_TMA_LOADENS4_14ComposedLayoutINS4_7SwizzleILi3ELi4ELi3EEENS4_18smem_ptr_flag_bitsILi8EEENSY_INS5_IJNSA_ILi8EEESF_EEENS5_IJSF_SB_EEEEEEEvNS4_8identityES15_NS16_INS17_ILi2ELi4ELi3EEES1A_NSY_INS5_IJSE_S1B_EEENS5_IJSB_SE_EEEEEEEvS1G_EENS_8epilogue10collective18CollectiveEpilogueINS1N_23Sm100TmaWarpSpecializedILi1ELi1ELi32ELb0ELb0EEEJSG_NS5_IJNSY_ISE_SB_EES1S_EEESH_SI_SH_SI_NS1N_6fusion15FusionCallbacksIS1R_NS1U_17LinearCombinationISH_fSH_fLNS_15FloatRoundStyleE2EEESG_S1T_JEEENS4_5SM1004TMEM4LOAD26SM100_TMEM_LOAD_16dp32b32xES15_NS16_IS1H_S1A_NSY_INS5_IJS1B_SE_EEENS5_IJSE_SB_EEEEEEENS4_39AutoVectorizingCopyWithAssumedAlignmentILi128EEENS4_14SM90_TMA_STOREES27_S29_S29_EEEvvEEEEvNT_6ParamsE --------------------------
	.section	.text._ZN7cutlass13device_kernelINS_4gemm6kernel13GemmUniversalIN4cute5tupleIJiiiiEEENS1_10collective13CollectiveMmaINS1_35MainloopSm100TmaUmmaWarpSpecializedILi13ELi2ELi4ENS5_IJNS4_1CILi1EEESB_SB_EEEEENS5_IJNSA_ILi64EEESE_NSA_ILi128EEEEEENS_12float_e4m3_tENS5_IJlSB_lEEENS_12float_e5m2_tENS5_IJSB_llEEENS4_8TiledMMAINS4_8MMA_AtomIJNS4_10MMA_TraitsINS4_19SM100_MMA_F8F6F4_SSEJSH_SJ_fSE_SE_NS4_17integral_constantINS4_4UMMA5MajorELSR_0EEENSP_ISR_LSR_1EEENSP_INSQ_7ScaleInELSU_0EEESV_EEEEEENS4_6LayoutISC_NS5_IJNSA_ILi0EEESZ_SZ_EEEEENS5_IJNS4_10UnderscoreES12_S12_EEEEENS4_13SM90_TMA_LOADENS4_14ComposedLayoutINS4_7SwizzleILi3ELi4ELi3EEENS4_18smem_ptr_flag_bitsILi8EEENSY_INS5_IJNSA_ILi8EEESF_EEENS5_IJSF_SB_EEEEEEEvNS4_8identityES15_NS16_INS17_ILi2ELi4ELi3EEES1A_NSY_INS5_IJSE_S1B_EEENS5_IJSB_SE_EEEEEEEvS1G_EENS_8epilogue10collective18CollectiveEpilogueINS1N_23Sm100TmaWarpSpecializedILi1ELi1ELi32ELb0ELb0EEEJSG_NS5_IJNSY_ISE_SB_EES1S_EEESH_SI_SH_SI_NS1N_6fusion15FusionCallbacksIS1R_NS1U_17LinearCombinationISH_fSH_fLNS_15FloatRoundStyleE2EEESG_S1T_JEEENS4_5SM1004TMEM4LOAD26SM100_TMEM_LOAD_16dp32b32xES15_NS16_IS1H_S1A_NSY_INS5_IJS1B_SE_EEENS5_IJSE_SB_EEEEEEENS4_39AutoVectorizingCopyWithAssumedAlignmentILi128EEENS4_14SM90_TMA_STOREES27_S29_S29_EEEvvEEEEvNT_6ParamsE,"ax",@progbits
	.align	128
.text._ZN7cutlass13device_kernelINS_4gemm6kernel13GemmUniversalIN4cute5tupleIJiiiiEEENS1_10collective13CollectiveMmaINS1_35MainloopSm100TmaUmmaWarpSpecializedILi13ELi2ELi4ENS5_IJNS4_1CILi1EEESB_SB_EEEEENS5_IJNSA_ILi64EEESE_NSA_ILi128EEEEEENS_12float_e4m3_tENS5_IJlSB_lEEENS_12float_e5m2_tENS5_IJSB_llEEENS4_8TiledMMAINS4_8MMA_AtomIJNS4_10MMA_TraitsINS4_19SM100_MMA_F8F6F4_SSEJSH_SJ_fSE_SE_NS4_17integral_constantINS4_4UMMA5MajorELSR_0EEENSP_ISR_LSR_1EEENSP_INSQ_7ScaleInELSU_0EEESV_EEEEEENS4_6LayoutISC_NS5_IJNSA_ILi0EEESZ_SZ_EEEEENS5_IJNS4_10UnderscoreES12_S12_EEEEENS4_13SM90_TMA_LOADENS4_14ComposedLayoutINS4_7SwizzleILi3ELi4ELi3EEENS4_18smem_ptr_flag_bitsILi8EEENSY_INS5_IJNSA_ILi8EEESF_EEENS5_IJSF_SB_EEEEEEEvNS4_8identityES15_NS16_INS17_ILi2ELi4ELi3EEES1A_NSY_INS5_IJSE_S1B_EEENS5_IJSB_SE_EEEEEEEvS1G_EENS_8epilogue10collective18CollectiveEpilogueINS1N_23Sm100TmaWarpSpecializedILi1ELi1ELi32ELb0ELb0EEEJSG_NS5_IJNSY_ISE_SB_EES1S_EEESH_SI_SH_SI_NS1N_6fusion15FusionCallbacksIS1R_NS1U_17LinearCombinationISH_fSH_fLNS_15FloatRoundStyleE2EEESG_S1T_JEEENS4_5SM1004TMEM4LOAD26SM100_TMEM_LOAD_16dp32b32xES15_NS16_IS1H_S1A_NSY_INS5_IJS1B_SE_EEENS5_IJSE_SB_EEEEEEENS4_39AutoVectorizingCopyWithAssumedAlignmentILi128EEENS4_14SM90_TMA_STOREES27_S29_S29_EEEvvEEEEvNT_6ParamsE:
        .type           _ZN7cutlass13device_kernelINS_4gemm6kernel13GemmUniversalIN4cute5tupleIJiiiiEEENS1_10collective13CollectiveMmaINS1_35MainloopSm100TmaUmmaWarpSpecializedILi13ELi2ELi4ENS5_IJNS4_1CILi1EEESB_SB_EEEEENS5_IJNSA_ILi64EEESE_NSA_ILi128EEEEEENS_12float_e4m3_tENS5_IJlSB_lEEENS_12float_e5m2_tENS5_IJSB_llEEENS4_8TiledMMAINS4_8MMA_AtomIJNS4_10MMA_TraitsINS4_19SM100_MMA_F8F6F4_SSEJSH_SJ_fSE_SE_NS4_17integral_constantINS4_4UMMA5MajorELSR_0EEENSP_ISR_LSR_1EEENSP_INSQ_7ScaleInELSU_0EEESV_EEEEEENS4_6LayoutISC_NS5_IJNSA_ILi0EEESZ_SZ_EEEEENS5_IJNS4_10UnderscoreES12_S12_EEEEENS4_13SM90_TMA_LOADENS4_14ComposedLayoutINS4_7SwizzleILi3ELi4ELi3EEENS4_18smem_ptr_flag_bitsILi8EEENSY_INS5_IJNSA_ILi8EEESF_EEENS5_IJSF_SB_EEEEEEEvNS4_8identityES15_NS16_INS17_ILi2ELi4ELi3EEES1A_NSY_INS5_IJSE_S1B_EEENS5_IJSB_SE_EEEEEEEvS1G_EENS_8epilogue10collective18CollectiveEpilogueINS1N_23Sm100TmaWarpSpecializedILi1ELi1ELi32ELb0ELb0EEEJSG_NS5_IJNSY_ISE_SB_EES1S_EEESH_SI_SH_SI_NS1N_6fusion15FusionCallbacksIS1R_NS1U_17LinearCombinationISH_fSH_fLNS_15FloatRoundStyleE2EEESG_S1T_JEEENS4_5SM1004TMEM4LOAD26SM100_TMEM_LOAD_16dp32b32xES15_NS16_IS1H_S1A_NSY_INS5_IJS1B_SE_EEENS5_IJSE_SB_EEEEEEENS4_39AutoVectorizingCopyWithAssumedAlignmentILi128EEENS4_14SM90_TMA_STOREES27_S29_S29_EEEvvEEEEvNT_6ParamsE,@function
        .size           _ZN7cutlass13device_kernelINS_4gemm6kernel13GemmUniversalIN4cute5tupleIJiiiiEEENS1_10collective13CollectiveMmaINS1_35MainloopSm100TmaUmmaWarpSpecializedILi13ELi2ELi4ENS5_IJNS4_1CILi1EEESB_SB_EEEEENS5_IJNSA_ILi64EEESE_NSA_ILi128EEEEEENS_12float_e4m3_tENS5_IJlSB_lEEENS_12float_e5m2_tENS5_IJSB_llEEENS4_8TiledMMAINS4_8MMA_AtomIJNS4_10MMA_TraitsINS4_19SM100_MMA_F8F6F4_SSEJSH_SJ_fSE_SE_NS4_17integral_constantINS4_4UMMA5MajorELSR_0EEENSP_ISR_LSR_1EEENSP_INSQ_7ScaleInELSU_0EEESV_EEEEEENS4_6LayoutISC_NS5_IJNSA_ILi0EEESZ_SZ_EEEEENS5_IJNS4_10UnderscoreES12_S12_EEEEENS4_13SM90_TMA_LOADENS4_14ComposedLayoutINS4_7SwizzleILi3ELi4ELi3EEENS4_18smem_ptr_flag_bitsILi8EEENSY_INS5_IJNSA_ILi8EEESF_EEENS5_IJSF_SB_EEEEEEEvNS4_8identityES15_NS16_INS17_ILi2ELi4ELi3EEES1A_NSY_INS5_IJSE_S1B_EEENS5_IJSB_SE_EEEEEEEvS1G_EENS_8epilogue10collective18CollectiveEpilogueINS1N_23Sm100TmaWarpSpecializedILi1ELi1ELi32ELb0ELb0EEEJSG_NS5_IJNSY_ISE_SB_EES1S_EEESH_SI_SH_SI_NS1N_6fusion15FusionCallbacksIS1R_NS1U_17LinearCombinationISH_fSH_fLNS_15FloatRoundStyleE2EEESG_S1T_JEEENS4_5SM1004TMEM4LOAD26SM100_TMEM_LOAD_16dp32b32xES15_NS16_IS1H_S1A_NSY_INS5_IJS1B_SE_EEENS5_IJSE_SB_EEEEEEENS4_39AutoVectorizingCopyWithAssumedAlignmentILi128EEENS4_14SM90_TMA_STOREES27_S29_S29_EEEvvEEEEvNT_6ParamsE,(.L_x_156 - _ZN7cutlass13device_kernelINS_4gemm6kernel13GemmUniversalIN4cute5tupleIJiiiiEEENS1_10collective13CollectiveMmaINS1_35MainloopSm100TmaUmmaWarpSpecializedILi13ELi2ELi4ENS5_IJNS4_1CILi1EEESB_SB_EEEEENS5_IJNSA_ILi64EEESE_NSA_ILi128EEEEEENS_12float_e4m3_tENS5_IJlSB_lEEENS_12float_e5m2_tENS5_IJSB_llEEENS4_8TiledMMAINS4_8MMA_AtomIJNS4_10MMA_TraitsINS4_19SM100_MMA_F8F6F4_SSEJSH_SJ_fSE_SE_NS4_17integral_constantINS4_4UMMA5MajorELSR_0EEENSP_ISR_LSR_1EEENSP_INSQ_7ScaleInELSU_0EEESV_EEEEEENS4_6LayoutISC_NS5_IJNSA_ILi0EEESZ_SZ_EEEEENS5_IJNS4_10UnderscoreES12_S12_EEEEENS4_13SM90_TMA_LOADENS4_14ComposedLayoutINS4_7SwizzleILi3ELi4ELi3EEENS4_18smem_ptr_flag_bitsILi8EEENSY_INS5_IJNSA_ILi8EEESF_EEENS5_IJSF_SB_EEEEEEEvNS4_8identityES15_NS16_INS17_ILi2ELi4ELi3EEES1A_NSY_INS5_IJSE_S1B_EEENS5_IJSB_SE_EEEEEEEvS1G_EENS_8epilogue10collective18CollectiveEpilogueINS1N_23Sm100TmaWarpSpecializedILi1ELi1ELi32ELb0ELb0EEEJSG_NS5_IJNSY_ISE_SB_EES1S_EEESH_SI_SH_SI_NS1N_6fusion15FusionCallbacksIS1R_NS1U_17LinearCombinationISH_fSH_fLNS_15FloatRoundStyleE2EEESG_S1T_JEEENS4_5SM1004TMEM4LOAD26SM100_TMEM_LOAD_16dp32b32xES15_NS16_IS1H_S1A_NSY_INS5_IJS1B_SE_EEENS5_IJSE_SB_EEEEEEENS4_39AutoVectorizingCopyWithAssumedAlignmentILi128EEENS4_14SM90_TMA_STOREES27_S29_S29_EEEvvEEEEvNT_6ParamsE)
        .other          _ZN7cutlass13device_kernelINS_4gemm6kernel13GemmUniversalIN4cute5tupleIJiiiiEEENS1_10collective13CollectiveMmaINS1_35MainloopSm100TmaUmmaWarpSpecializedILi13ELi2ELi4ENS5_IJNS4_1CILi1EEESB_SB_EEEEENS5_IJNSA_ILi64EEESE_NSA_ILi128EEEEEENS_12float_e4m3_tENS5_IJlSB_lEEENS_12float_e5m2_tENS5_IJSB_llEEENS4_8TiledMMAINS4_8MMA_AtomIJNS4_10MMA_TraitsINS4_19SM100_MMA_F8F6F4_SSEJSH_SJ_fSE_SE_NS4_17integral_constantINS4_4UMMA5MajorELSR_0EEENSP_ISR_LSR_1EEENSP_INSQ_7ScaleInELSU_0EEESV_EEEEEENS4_6LayoutISC_NS5_IJNSA_ILi0EEESZ_SZ_EEEEENS5_IJNS4_10UnderscoreES12_S12_EEEEENS4_13SM90_TMA_LOADENS4_14ComposedLayoutINS4_7SwizzleILi3ELi4ELi3EEENS4_18smem_ptr_flag_bitsILi8EEENSY_INS5_IJNSA_ILi8EEESF_EEENS5_IJSF_SB_EEEEEEEvNS4_8identityES15_NS16_INS17_ILi2ELi4ELi3EEES1A_NSY_INS5_IJSE_S1B_EEENS5_IJSB_SE_EEEEEEEvS1G_EENS_8epilogue10collective18CollectiveEpilogueINS1N_23Sm100TmaWarpSpecializedILi1ELi1ELi32ELb0ELb0EEEJSG_NS5_IJNSY_ISE_SB_EES1S_EEESH_SI_SH_SI_NS1N_6fusion15FusionCallbacksIS1R_NS1U_17LinearCombinationISH_fSH_fLNS_15FloatRoundStyleE2EEESG_S1T_JEEENS4_5SM1004TMEM4LOAD26SM100_TMEM_LOAD_16dp32b32xES15_NS16_IS1H_S1A_NSY_INS5_IJS1B_SE_EEENS5_IJSE_SB_EEEEEEENS4_39AutoVectorizingCopyWithAssumedAlignmentILi128EEENS4_14SM90_TMA_STOREES27_S29_S29_EEEvvEEEEvNT_6ParamsE,@"STO_CUDA_ENTRY STV_DEFAULT"
_ZN7cutlass13device_kernelINS_4gemm6kernel13GemmUniversalIN4cute5tupleIJiiiiEEENS1_10collective13CollectiveMmaINS1_35MainloopSm100TmaUmmaWarpSpecializedILi13ELi2ELi4ENS5_IJNS4_1CILi1EEESB_SB_EEEEENS5_IJNSA_ILi64EEESE_NSA_ILi128EEEEEENS_12float_e4m3_tENS5_IJlSB_lEEENS_12float_e5m2_tENS5_IJSB_llEEENS4_8TiledMMAINS4_8MMA_AtomIJNS4_10MMA_TraitsINS4_19SM100_MMA_F8F6F4_SSEJSH_SJ_fSE_SE_NS4_17integral_constantINS4_4UMMA5MajorELSR_0EEENSP_ISR_LSR_1EEENSP_INSQ_7ScaleInELSU_0EEESV_EEEEEENS4_6LayoutISC_NS5_IJNSA_ILi0EEESZ_SZ_EEEEENS5_IJNS4_10UnderscoreES12_S12_EEEEENS4_13SM90_TMA_LOADENS4_14ComposedLayoutINS4_7SwizzleILi3ELi4ELi3EEENS4_18smem_ptr_flag_bitsILi8EEENSY_INS5_IJNSA_ILi8EEESF_EEENS5_IJSF_SB_EEEEEEEvNS4_8identityES15_NS16_INS17_ILi2ELi4ELi3EEES1A_NSY_INS5_IJSE_S1B_EEENS5_IJSB_SE_EEEEEEEvS1G_EENS_8epilogue10collective18CollectiveEpilogueINS1N_23Sm100TmaWarpSpecializedILi1ELi1ELi32ELb0ELb0EEEJSG_NS5_IJNSY_ISE_SB_EES1S_EEESH_SI_SH_SI_NS1N_6fusion15FusionCallbacksIS1R_NS1U_17LinearCombinationISH_fSH_fLNS_15FloatRoundStyleE2EEESG_S1T_JEEENS4_5SM1004TMEM4LOAD26SM100_TMEM_LOAD_16dp32b32xES15_NS16_IS1H_S1A_NSY_INS5_IJS1B_SE_EEENS5_IJSE_SB_EEEEEEENS4_39AutoVectorizingCopyWithAssumedAlignmentILi128EEENS4_14SM90_TMA_STOREES27_S29_S29_EEEvvEEEEvNT_6ParamsE:
[----:B------:R-:W1:Y:S01]  /*0000*/  LDC R1, c[0x0][0x37c] ;  /* 0x0000df00ff017b82 */ /* 0x000e620000000800 */
[----:B------:R-:W2:Y:S01]  /*0010*/  S2R R101, SR_TID.X ;  /* 0x0000000000657919 */ /* 0x000ea20000002100 */
[----:B------:R-:W3:Y:S01]  /*0020*/  LDCU.64 UR4, c[0x0][0x890] ;  /* 0x00011200ff0477ac */ /* 0x000ee20008000a00 */
[----:B------:R-:W-:Y:S02]  /*0030*/  PRMT R96, RZ, 0x7610, R96 ;  /* 0x00007610ff607816 */ /* 0x000fe40000000060 */
[----:B------:R-:W-:Y:S01]  /*0040*/  ELECT P5, URZ, PT ;  /* 0x0000000000ff782f */ /* 0x000fe200038a0000 */
[----:B------:R-:W4:Y:S01]  /*0050*/  LDCU.64 UR40, c[0x0][0x358] ;  /* 0x00006b00ff2877ac */ /* 0x000f220008000a00 */
[----:B---3--:R-:W-:-:S04]  /*0060*/  UISETP.NE.U32.AND UP0, UPT, UR4, URZ, UPT ;  /* 0x000000ff0400728c */ /* 0x008fc8000bf05070 */
[----:B------:R-:W-:Y:S01]  /*0070*/  UISETP.NE.AND.EX UP0, UPT, UR5, URZ, UPT, UP0 ;  /* 0x000000ff0500728c */ /* 0x000fe2000bf05300 */
[----:B--2---:R-:W-:-:S05]  /*0080*/  SHF.R.U32.HI R104, RZ, 0x5, R101 ;  /* 0x00000005ff687819 */ /* 0x004fca0000011665 */
[----:B------:R-:W2:Y:S02]  /*0090*/  SHFL.IDX PT, R0, R104, RZ, 0x1f ;  /* 0x00001fff68007589 */ /* 0x000ea400000e0000 */
[----:B--2---:R-:W-:Y:S01]  /*00a0*/  R2UR UR8, R0 ;  /* 0x00000000000872ca */ /* 0x004fe200000e0000 */
[----:B-1--4-:R-:W-:-:S14]  /*00b0*/  BRA.U UP0, `(.L_x_0) ;  /* 0x00000001002c7547 */ /* 0x012fdc000b800000 */
[----:B------:R-:W1:Y:S02]  /*00c0*/  LDCU.64 UR6, c[0x0][0x888] ;  /* 0x00011100ff0677ac */ /* 0x000e640008000a00 */
[----:B-1----:R-:W-:-:S04]  /*00d0*/  UISETP.NE.U32.AND UP0, UPT, UR6, URZ, UPT ;  /* 0x000000ff0600728c */ /* 0x002fc8000bf05070 */
[----:B------:R-:W-:-:S09]  /*00e0*/  UISETP.NE.AND.EX UP0, UPT, UR7, URZ, UPT, UP0 ;  /* 0x000000ff0700728c */ /* 0x000fd2000bf05300 */
[----:B------:R-:W-:Y:S05]  /*00f0*/  BRA.U !UP0, `(.L_x_1) ;  /* 0x0000000108107547 */ /* 0x000fea000b800000 */
[----:B------:R-:W1:Y:S02]  /*0100*/  LDC.64 R2, c[0x0][0x888] ;  /* 0x00022200ff027b82 */ /* 0x000e640000000a00 */
[----:B-1----:R1:W5:Y:S01]  /*0110*/  LDG.E R49, desc[UR40][R2.64] ;  /* 0x0000002802317981 */ /* 0x002362000c1e1900 */
[----:B------:R-:W-:Y:S01]  /*0120*/  HFMA2 R96, -RZ, RZ, 0, 5.9604644775390625e-08 ;  /* 0x00000001ff607431 */ /* 0x000fe200000001ff */
[----:B------:R-:W-:Y:S05]  /*0130*/  BRA `(.L_x_0) ;  /* 0x00000000000c7947 */ /* 0x000fea0003800000 */
.L_x_1:
[----:B------:R-:W1:Y:S01]  /*0140*/  LDCU UR6, c[0x0][0x880] ;  /* 0x00011000ff0677ac */ /* 0x000e620008000800 */
[----:B------:R-:W-:Y:S01]  /*0150*/  HFMA2 R96, -RZ, RZ, 0, 5.9604644775390625e-08 ;  /* 0x00000001ff607431 */ /* 0x000fe200000001ff */
[----:B-1----:R-:W-:-:S07]  /*0160*/  MOV R49, UR6 ;  /* 0x0000000600317c02 */ /* 0x002fce0008000f00 */
.L_x_0:
[----:B------:R-:W2:Y:S02]  /*0170*/  LDCU.64 UR6, c[0x0][0x8b0] ;  /* 0x00011600ff0677ac */ /* 0x000ea40008000a00 */
[----:B--2---:R-:W-:-:S04]  /*0180*/  UISETP.NE.U32.AND UP0, UPT, UR6, URZ, UPT ;  /* 0x000000ff0600728c */ /* 0x004fc8000bf05070 */
[----:B------:R-:W-:-:S09]  /*0190*/  UISETP.NE.AND.EX UP0, UPT, UR7, URZ, UPT, UP0 ;  /* 0x000000ff0700728c */ /* 0x000fd2000bf05300 */
[----:B------:R-:W-:Y:S05]  /*01a0*/  BRA.U UP0, `(.L_x_2) ;  /* 0x0000000100247547 */ /* 0x000fea000b800000 */
[----:B------:R-:W2:Y:S02]  /*01b0*/  LDCU.64 UR6, c[0x0][0x8a8] ;  /* 0x00011500ff0677ac */ /* 0x000ea40008000a00 */
[----:B--2---:R-:W-:-:S04]  /*01c0*/  UISETP.NE.U32.AND UP0, UPT, UR6, URZ, UPT ;  /* 0x000000ff0600728c */ /* 0x004fc8000bf05070 */
[----:B------:R-:W-:-:S09]  /*01d0*/  UISETP.NE.AND.EX UP0, UPT, UR7, URZ, UPT, UP0 ;  /* 0x000000ff0700728c */ /* 0x000fd2000bf05300 */
[----:B------:R-:W-:Y:S05]  /*01e0*/  BRA.U !UP0, `(.L_x_3) ;  /* 0x00000001080c7547 */ /* 0x000fea000b800000 */
[----:B-1----:R-:W1:Y:S02]  /*01f0*/  LDC.64 R2, c[0x0][0x8a8] ;  /* 0x00022a00ff027b82 */ /* 0x002e640000000a00 */
[----:B-1----:R2:W5:Y:S01]  /*0200*/  LDG.E R47, desc[UR40][R2.64] ;  /* 0x00000028022f7981 */ /* 0x002562000c1e1900 */
[----:B------:R-:W-:Y:S05]  /*0210*/  BRA `(.L_x_2) ;  /* 0x0000000000087947 */ /* 0x000fea0003800000 */
.L_x_3:
[----:B------:R-:W2:Y:S02]  /*0220*/  LDCU UR6, c[0x0][0x8a0] ;  /* 0x00011400ff0677ac */ /* 0x000ea40008000800 */
[----:B--2---:R-:W-:Y:S02]  /*0230*/  MOV R47, UR6 ;  /* 0x00000006002f7c02 */ /* 0x004fe40008000f00 */
.L_x_2:
[----:B------:R-:W-:Y:S01]  /*0240*/  IMAD.U32 R0, RZ, RZ, UR8 ;  /* 0x00000008ff007e24 */ /* 0x000fe2000f8e00ff */
[----:B------:R-:W-:Y:S04]  /*0250*/  BSSY.RECONVERGENT B0, `(.L_x_4) ;  /* 0x000000c000007945 */ /* 0x000fe80003800200 */
[C---:B------:R-:W-:Y:S02]  /*0260*/  ISETP.NE.OR P1, PT, R0.reuse, 0x1, !P5 ;  /* 0x000000010000780c */ /* 0x040fe40006f25670 */
[----:B------:R-:W-:-:S11]  /*0270*/  ISETP.NE.OR P0, PT, R0, 0x3, !P5 ;  /* 0x000000030000780c */ /* 0x000fd60006f05670 */
[----:B------:R-:W-:Y:S05]  /*0280*/  @P1 BRA `(.L_x_5) ;  /* 0x0000000000201947 */ /* 0x000fea0003800000 */
[----:B------:R-:W3:Y:S02]  /*0290*/  LDCU.64 UR6, c[0x0][0x348] ;  /* 0x00006900ff0677ac */ /* 0x000ee40008000a00 */
[----:B---3--:R-:W-:Y:S02]  /*02a0*/  UIADD3 UR10, UP1, UPT, UR6, 0x80, URZ ;  /* 0x00000080060a7890 */ /* 0x008fe4000ff3e0ff */
[----:B------:R-:W-:Y:S02]  /*02b0*/  UIADD3 UR6, UP0, UPT, UR6, 0x180, URZ ;  /* 0x0000018006067890 */ /* 0x000fe4000ff1e0ff */
[----:B------:R-:W-:Y:S02]  /*02c0*/  UIADD3.X UR11, UPT, UPT, URZ, UR7, URZ, UP1, !UPT ;  /* 0x00000007ff0b7290 */ /* 0x000fe40008ffe4ff */
[----:B------:R-:W-:-:S07]  /*02d0*/  UIADD3.X UR7, UPT, UPT, URZ, UR7, URZ, UP0, !UPT ;  /* 0x00000007ff077290 */ /* 0x000fce00087fe4ff */
[----:B------:R3:W-:Y:S02]  /*02e0*/  UTMACCTL.PF [UR10] ;  /* 0x000000000a0079b9 */ /* 0x0007e40008040000 */
[----:B------:R3:W-:Y:S02]  /*02f0*/  UTMACCTL.PF [UR6] ;  /* 0x00000000060079b9 */ /* 0x0007e40008040000 */
[----:B---3--:R-:W-:Y:S01]  /*0300*/  NOP ;  /* 0x0000000000007918 */ /* 0x008fe20000000000 */
.L_x_5:
[----:B------:R-:W-:Y:S05]  /*0310*/  BSYNC.RECONVERGENT B0 ;  /* 0x0000000000007941 */ /* 0x000fea0003800200 */
.L_x_4:
[----:B------:R-:W-:Y:S04]  /*0320*/  BSSY.RECONVERGENT B0, `(.L_x_6) ;  /* 0x000000a000007945 */ /* 0x000fe80003800200 */
        /* <DEDUP_REMOVED lines=9> */
.L_x_7:
[----:B------:R-:W-:Y:S05]  /*03c0*/  BSYNC.RECONVERGENT B0 ;  /* 0x0000000000007941 */ /* 0x000fea0003800200 */
.L_x_6:
[----:B------:R-:W3:Y:S01]  /*03d0*/  LDCU.64 UR6, c[0x0][0x888] ;  /* 0x00011100ff0677ac */ /* 0x000ee20008000a00 */
[----:B------:R-:W-:Y:S02]  /*03e0*/  UISETP.EQ.U32.AND UP1, UPT, UR4, URZ, UPT ;  /* 0x000000ff0400728c */ /* 0x000fe4000bf22070 */
[----:B------:R-:W-:Y:S02]  /*03f0*/  UPLOP3.LUT UP2, UPT, UPT, UPT, UPT, 0x80, 0x8 ;  /* 0x000000000008789c */ /* 0x000fe40003f4f070 */
[----:B---3--:R-:W-:-:S04]  /*0400*/  UISETP.NE.U32.AND UP0, UPT, UR6, URZ, UPT ;  /* 0x000000ff0600728c */ /* 0x008fc8000bf05070 */
[----:B------:R-:W-:-:S04]  /*0410*/  UISETP.NE.AND.EX UP0, UPT, UR7, URZ, UPT, UP0 ;  /* 0x000000ff0700728c */ /* 0x000fc8000bf05300 */
[----:B------:R-:W-:-:S04]  /*0420*/  UISETP.EQ.OR.EX UP3, UPT, UR5, URZ, !UP0, UP1 ;  /* 0x000000ff0500728c */ /* 0x000fc8000c762710 */
[----:B------:R-:W-:-:S05]  /*0430*/  UP2UR UR44, UPR, URZ, 0x8 ;  /* 0x00000008ff2c7883 */ /* 0x000fca0008000000 */
[----:B------:R-:W-:Y:S07]  /*0440*/  BRA.U !UP3, `(.L_x_8) ;  /* 0x000000010b207547 */ /* 0x000fee000b800000 */
[----:B------:R-:W-:Y:S01]  /*0450*/  UISETP.NE.U32.AND UP2, UPT, UR4, URZ, UPT ;  /* 0x000000ff0400728c */ /* 0x000fe2000bf45070 */
[----:B-----5:R-:W-:Y:S01]  /*0460*/  FSETP.NEU.AND P0, PT, R49, RZ, PT ;  /* 0x000000ff3100720b */ /* 0x020fe20003f0d000 */
[----:B------:R-:W-:Y:S02]  /*0470*/  USEL UR4, URZ, 0xffffffff, UP0 ;  /* 0xffffffffff047887 */ /* 0x000fe40008000000 */
[----:B------:R-:W-:-:S10]  /*0480*/  UISETP.NE.AND.EX UP2, UPT, UR5, URZ, UPT, UP2 ;  /* 0x000000ff0500728c */ /* 0x000fd4000bf45320 */
[----:B------:R-:W-:Y:S01]  /*0490*/  VOTEU.ANY UP1, P0 ;  /* 0x0000000000ff7886 */ /* 0x000fe20000020100 */
[----:B------:R-:W-:-:S04]  /*04a0*/  @!UP2 USEL UR4, URZ, 0xffffffff, UP1 ;  /* 0xffffffffff04a887 */ /* 0x000fc80008800000 */
[----:B------:R-:W-:-:S04]  /*04b0*/  ULOP3.LUT UR4, UR4, 0x1, URZ, 0xc0, !UPT ;  /* 0x0000000104047892 */ /* 0x000fc8000f8ec0ff */
[----:B------:R-:W-:-:S11]  /*04c0*/  UISETP.NE.U32.AND UP2, UPT, UR4, 0x1, UPT ;  /* 0x000000010400788c */ /* 0x000fd6000bf45070 */
.L_x_8:
[----:B-12---:R-:W1:Y:S01]  /*04d0*/  SHFL.IDX PT, R2, R104, RZ, 0x1f ;  /* 0x00001fff68027589 */ /* 0x006e6200000e0000 */
[----:B------:R-:W-:-:S04]  /*04e0*/  UISETP.NE.AND UP1, UPT, UR8, 0x2, UPT ;  /* 0x000000020800788c */ /* 0x000fc8000bf25270 */
[----:B------:R-:W-:Y:S01]  /*04f0*/  USEL UR13, URZ, 0x1, UP1 ;  /* 0x00000001ff0d7887 */ /* 0x000fe20008800000 */
[----:B-1----:R-:W-:-:S13]  /*0500*/  ISETP.NE.AND P0, PT, R2, RZ, PT ;  /* 0x000000ff0200720c */ /* 0x002fda0003f05270 */
[----:B------:R-:W-:Y:S05]  /*0510*/  @P0 BRA `(.L_x_9) ;  /* 0x00000000009c0947 */ /* 0x000fea0003800000 */
[----:B------:R-:W-:Y:S01]  /*0520*/  ELECT P0, URZ, PT ;  /* 0x0000000000ff782f */ /* 0x000fe20003800000 */
[----:B------:R-:W-:-:S12]  /*0530*/  BSSY.RECONVERGENT B0, `(.L_x_9) ;  /* 0x0000025000007945 */ /* 0x000fd80003800200 */
[----:B------:R-:W-:Y:S05]  /*0540*/  @!P0 BRA `(.L_x_10) ;  /* 0x00000000008c8947 */ /* 0x000fea0003800000 */
[----:B------:R-:W1:Y:S01]  /*0550*/  S2UR UR5, SR_CgaCtaId ;  /* 0x00000000000579c3 */ /* 0x000e620000008800 */
[----:B------:R-:W-:Y:S01]  /*0560*/  UMOV UR6, 0x400 ;  /* 0x0000040000067882 */ /* 0x000fe20000000000 */
[----:B------:R-:W-:Y:S01]  /*0570*/  UMOV UR4, 0x1 ;  /* 0x0000000100047882 */ /* 0x000fe20000000000 */
[----:B-1----:R-:W-:Y:S02]  /*0580*/  ULEA UR5, UR5, UR6, 0x18 ;  /* 0x0000000605057291 */ /* 0x002fe4000f8ec0ff */
[----:B------:R-:W-:-:S04]  /*0590*/  UIADD3 UR6, UPT, UPT, -UR4, 0x100000, URZ ;  /* 0x0010000004067890 */ /* 0x000fc8000fffe1ff */
[----:B------:R-:W-:Y:S02]  /*05a0*/  USHF.L.U32 UR7, UR6, 0xb, URZ ;  /* 0x0000000b06077899 */ /* 0x000fe400080006ff */
[----:B------:R-:W-:Y:S01]  /*05b0*/  USHF.L.U32 UR6, UR6, 0x1, URZ ;  /* 0x0000000106067899 */ /* 0x000fe200080006ff */
[----:B------:R-:W1:Y:S11]  /*05c0*/  FENCE.VIEW.ASYNC.S ;  /* 0x00000000000073c6 */ /* 0x000e760000000000 */
[----:B-1----:R1:W2:Y:S01]  /*05d0*/  SYNCS.EXCH.64 URZ, [UR5], UR6 ;  /* 0x0000000605ff75b2 */ /* 0x0022a20008000100 */
[----:B------:R1:W3:Y:S01]  /*05e0*/  SYNCS.EXCH.64 URZ, [UR5+0x68], UR6 ;  /* 0x0000680605ff75b2 */ /* 0x0002e20008000100 */
[----:B------:R1:W4:Y:S01]  /*05f0*/  SYNCS.EXCH.64 URZ, [UR5+0x8], UR6 ;  /* 0x0000080605ff75b2 */ /* 0x0003220008000100 */
[----:B------:R1:W1:Y:S01]  /*0600*/  SYNCS.EXCH.64 URZ, [UR5+0x70], UR6 ;  /* 0x0000700605ff75b2 */ /* 0x0002620008000100 */
        /* <DEDUP_REMOVED lines=22> */
[----:B--234-:R-:W-:Y:S01]  /*0770*/  NOP ;  /* 0x0000000000007918 */ /* 0x01cfe20000000000 */
.L_x_10:
[----:B-1----:R-:W-:Y:S05]  /*0780*/  BSYNC.RECONVERGENT B0 ;  /* 0x0000000000007941 */ /* 0x002fea0003800200 */
.L_x_9:
[----:B------:R-:W1:Y:S01]  /*0790*/  SHFL.IDX PT, R2, R104, RZ, 0x1f ;  /* 0x00001fff68027589 */ /* 0x000e6200000e0000 */
[----:B------:R-:W-:Y:S01]  /*07a0*/  NOP ;  /* 0x0000000000007918 */ /* 0x000fe20000000000 */
[----:B-1----:R-:W-:-:S13]  /*07b0*/  ISETP.NE.AND P0, PT, R2, 0x1, PT ;  /* 0x000000010200780c */ /* 0x002fda0003f05270 */
[----:B------:R-:W-:Y:S05]  /*07c0*/  @P0 BRA `(.L_x_11) ;  /* 0x0000000000400947 */ /* 0x000fea0003800000 */
[----:B------:R-:W1:Y:S01]  /*07d0*/  S2UR UR6, SR_CgaCtaId ;  /* 0x00000000000679c3 */ /* 0x000e620000008800 */
[----:B------:R-:W-:Y:S01]  /*07e0*/  UMOV UR7, 0x400 ;  /* 0x0000040000077882 */ /* 0x000fe20000000000 */
[----:B------:R-:W-:Y:S01]  /*07f0*/  UMOV UR5, 0x20 ;  /* 0x0000002000057882 */ /* 0x000fe20000000000 */
[----:B------:R-:W-:Y:S01]  /*0800*/  UMOV UR4, 0x80 ;  /* 0x0000008000047882 */ /* 0x000fe20000000000 */
[----:B------:R-:W-:-:S04]  /*0810*/  UIADD3 UR10, UPT, UPT, -UR5, 0x100000, URZ ;  /* 0x00100000050a7890 */ /* 0x000fc8000fffe1ff */
[----:B------:R-:W-:Y:S02]  /*0820*/  USHF.L.U32 UR11, UR10, 0xb, URZ ;  /* 0x0000000b0a0b7899 */ /* 0x000fe400080006ff */
[----:B------:R-:W-:Y:S02]  /*0830*/  USHF.L.U32 UR10, UR10, 0x1, URZ ;  /* 0x000000010a0a7899 */ /* 0x000fe400080006ff */
[----:B------:R-:W-:-:S04]  /*0840*/  UIADD3 UR4, UPT, UPT, -UR4, 0x100000, URZ ;  /* 0x0010000004047890 */ /* 0x000fc8000fffe1ff */
[----:B------:R-:W-:Y:S02]  /*0850*/  USHF.L.U32 UR5, UR4, 0xb, URZ ;  /* 0x0000000b04057899 */ /* 0x000fe400080006ff */
[----:B------:R-:W-:Y:S01]  /*0860*/  USHF.L.U32 UR4, UR4, 0x1, URZ ;  /* 0x0000000104047899 */ /* 0x000fe200080006ff */
[----:B------:R-:W-:Y:S01]  /*0870*/  ELECT P0, URZ, PT ;  /* 0x0000000000ff782f */ /* 0x000fe20003800000 */
[----:B-1----:R-:W-:Y:S01]  /*0880*/  ULEA UR6, UR6, UR7, 0x18 ;  /* 0x0000000706067291 */ /* 0x002fe2000f8ec0ff */
[----:B------:R-:W1:Y:S11]  /*0890*/  FENCE.VIEW.ASYNC.S ;  /* 0x00000000000073c6 */ /* 0x000e760000000000 */
[----:B-1----:R1:W2:Y:S01]  /*08a0*/  SYNCS.EXCH.64 URZ, [UR6+0xd0], UR10 ;  /* 0x0000d00a06ff75b2 */ /* 0x0022a20008000100 */
[----:B------:R1:W3:Y:S01]  /*08b0*/  SYNCS.EXCH.64 URZ, [UR6+0xd8], UR4 ;  /* 0x0000d80406ff75b2 */ /* 0x0002e20008000100 */
[----:B------:R-:W-:Y:S01]  /*08c0*/  NOP ;  /* 0x0000000000007918 */ /* 0x000fe20000000000 */
.L_x_11:
[----:B------:R-:W4:Y:S01]  /*08d0*/  SHFL.IDX PT, R2, R104, RZ, 0x1f ;  /* 0x00001fff68027589 */ /* 0x000f2200000e0000 */
[----:B------:R-:W-:Y:S01]  /*08e0*/  NOP ;  /* 0x0000000000007918 */ /* 0x000fe20000000000 */
[----:B----4-:R-:W-:-:S13]  /*08f0*/  ISETP.NE.AND P0, PT, R2, 0x3, PT ;  /* 0x000000030200780c */ /* 0x010fda0003f05270 */
[----:B------:R-:W-:Y:S05]  /*0900*/  @P0 BRA `(.L_x_12) ;  /* 0x0000000000300947 */ /* 0x000fea0003800000 */
[----:B-1----:R-:W1:Y:S01]  /*0910*/  S2UR UR5, SR_CgaCtaId ;  /* 0x00000000000579c3 */ /* 0x002e620000008800 */
[----:B------:R-:W-:Y:S01]  /*0920*/  UMOV UR6, 0x400 ;  /* 0x0000040000067882 */ /* 0x000fe20000000000 */
[----:B------:R-:W-:Y:S01]  /*0930*/  UMOV UR4, 0x20 ;  /* 0x0000002000047882 */ /* 0x000fe20000000000 */
[----:B------:R-:W-:Y:S01]  /*0940*/  ELECT P0, URZ, PT ;  /* 0x0000000000ff782f */ /* 0x000fe20003800000 */
[----:B-1----:R-:W-:Y:S02]  /*0950*/  ULEA UR5, UR5, UR6, 0x18 ;  /* 0x0000000605057291 */ /* 0x002fe4000f8ec0ff */
[----:B------:R-:W-:-:S04]  /*0960*/  UIADD3 UR6, UPT, UPT, -UR4, 0x100000, URZ ;  /* 0x0010000004067890 */ /* 0x000fc8000fffe1ff */
[----:B------:R-:W-:Y:S02]  /*0970*/  USHF.L.U32 UR7, UR6, 0xb, URZ ;  /* 0x0000000b06077899 */ /* 0x000fe400080006ff */
[----:B------:R-:W-:Y:S01]  /*0980*/  USHF.L.U32 UR6, UR6, 0x1, URZ ;  /* 0x0000000106067899 */ /* 0x000fe200080006ff */
[----:B------:R-:W1:Y:S11]  /*0990*/  FENCE.VIEW.ASYNC.S ;  /* 0x00000000000073c6 */ /* 0x000e760000000000 */
[----:B-1----:R4:W1:Y:S01]  /*09a0*/  SYNCS.EXCH.64 URZ, [UR5+0xe0], UR6 ;  /* 0x0000e00605ff75b2 */ /* 0x0028620008000100 */
[----:B------:R4:W1:Y:S02]  /*09b0*/  SYNCS.EXCH.64 URZ, [UR5+0xe8], UR6 ;  /* 0x0000e80605ff75b2 */ /* 0x0008640008000100 */
[----:B----4-:R-:W-:Y:S01]  /*09c0*/  NOP ;  /* 0x0000000000007918 */ /* 0x010fe20000000000 */
.L_x_12:
[----:B------:R-:W4:Y:S01]  /*09d0*/  SHFL.IDX PT, R2, R104, RZ, 0x1f ;  /* 0x00001fff68027589 */ /* 0x000f2200000e0000 */
[----:B------:R-:W-:Y:S01]  /*09e0*/  NOP ;  /* 0x0000000000007918 */ /* 0x000fe20000000000 */
[----:B----4-:R-:W-:-:S13]  /*09f0*/  ISETP.NE.AND P0, PT, R2, 0x4, PT ;  /* 0x000000040200780c */ /* 0x010fda0003f05270 */
[----:B------:R-:W-:Y:S05]  /*0a00*/  @P0 BRA `(.L_x_13) ;  /* 0x00000000004c0947 */ /* 0x000fea0003800000 */
[----:B-1----:R-:W1:Y:S01]  /*0a10*/  S2UR UR5, SR_CgaCtaId ;  /* 0x00000000000579c3 */ /* 0x002e620000008800 */
[----:B------:R-:W-:Y:S01]  /*0a20*/  UMOV UR7, 0x100 ;  /* 0x0000010000077882 */ /* 0x000fe20000000000 */
[----:B------:R-:W-:Y:S01]  /*0a30*/  UMOV UR6, 0x400 ;  /* 0x0000040000067882 */ /* 0x000fe20000000000 */
[----:B------:R-:W-:Y:S01]  /*0a40*/  USEL UR7, UR7, 0xe0, UP2 ;  /* 0x000000e007077887 */ /* 0x000fe20009000000 */
[----:B------:R-:W-:Y:S01]  /*0a50*/  UMOV UR4, 0x1 ;  /* 0x0000000100047882 */ /* 0x000fe20000000000 */
[----:B------:R-:W-:Y:S01]  /*0a60*/  ELECT P0, URZ, PT ;  /* 0x0000000000ff782f */ /* 0x000fe20003800000 */
[----:B------:R-:W-:-:S04]  /*0a70*/  UIADD3 UR10, UPT, UPT, -UR4, 0x100000, URZ ;  /* 0x00100000040a7890 */ /* 0x000fc8000fffe1ff */
[----:B------:R-:W-:Y:S02]  /*0a80*/  USHF.L.U32 UR11, UR10, 0xb, URZ ;  /* 0x0000000b0a0b7899 */ /* 0x000fe400080006ff */
[----:B------:R-:W-:Y:S02]  /*0a90*/  USHF.L.U32 UR10, UR10, 0x1, URZ ;  /* 0x000000010a0a7899 */ /* 0x000fe400080006ff */
[----:B-1----:R-:W-:Y:S02]  /*0aa0*/  ULEA UR5, UR5, UR6, 0x18 ;  /* 0x0000000605057291 */ /* 0x002fe4000f8ec0ff */
[----:B------:R-:W-:-:S04]  /*0ab0*/  UIADD3 UR6, UPT, UPT, -UR7, 0x100000, URZ ;  /* 0x0010000007067890 */ /* 0x000fc8000fffe1ff */
[----:B------:R-:W-:Y:S02]  /*0ac0*/  USHF.L.U32 UR7, UR6, 0xb, URZ ;  /* 0x0000000b06077899 */ /* 0x000fe400080006ff */
[----:B------:R-:W-:Y:S01]  /*0ad0*/  USHF.L.U32 UR6, UR6, 0x1, URZ ;  /* 0x0000000106067899 */ /* 0x000fe200080006ff */
[----:B------:R-:W1:Y:S03]  /*0ae0*/  FENCE.VIEW.ASYNC.S ;  /* 0x00000000000073c6 */ /* 0x000e660000000000 */
[----:B-1----:R4:W1:Y:S08]  /*0af0*/  SYNCS.EXCH.64 URZ, [UR5+0xf0], UR10 ;  /* 0x0000f00a05ff75b2 */ /* 0x0028700008000100 */
[----:B------:R4:W1:Y:S01]  /*0b00*/  SYNCS.EXCH.64 URZ, [UR5+0x100], UR6 ;  /* 0x0001000605ff75b2 */ /* 0x0008620008000100 */
[----:B------:R4:W1:Y:S01]  /*0b10*/  SYNCS.EXCH.64 URZ, [UR5+0xf8], UR10 ;  /* 0x0000f80a05ff75b2 */ /* 0x0008620008000100 */
[----:B------:R4:W1:Y:S02]  /*0b20*/  SYNCS.EXCH.64 URZ, [UR5+0x108], UR6 ;  /* 0x0001080605ff75b2 */ /* 0x0008640008000100 */
[----:B----4-:R-:W-:Y:S01]  /*0b30*/  NOP ;  /* 0x0000000000007918 */ /* 0x010fe20000000000 */
.L_x_13:
[----:B------:R-:W4:Y:S01]  /*0b40*/  SHFL.IDX PT, R2, R104, RZ, 0x1f ;  /* 0x00001fff68027589 */ /* 0x000f2200000e0000 */
[----:B------:R-:W-:Y:S01]  /*0b50*/  NOP ;  /* 0x0000000000007918 */ /* 0x000fe20000000000 */
[----:B----4-:R-:W-:-:S13]  /*0b60*/  ISETP.NE.AND P0, PT, R2, 0x5, PT ;  /* 0x000000050200780c */ /* 0x010fda0003f05270 */
[----:B------:R-:W-:Y:S05]  /*0b70*/  @P0 BRA `(.L_x_14) ;  /* 0x0000000000580947 */ /* 0x000fea0003800000 */
[----:B-1----:R-:W1:Y:S01]  /*0b80*/  S2UR UR6, SR_CgaCtaId ;  /* 0x00000000000679c3 */ /* 0x002e620000008800 */
        /* <DEDUP_REMOVED lines=12> */
[----:B-1----:R4:W1:Y:S01]  /*0c50*/  SYNCS.EXCH.64 URZ, [UR6+0x110], UR10 ;  /* 0x0001100a06ff75b2 */ /* 0x0028620008000100 */
[----:B------:R4:W1:Y:S01]  /*0c60*/  SYNCS.EXCH.64 URZ, [UR6+0x130], UR4 ;  /* 0x0001300406ff75b2 */ /* 0x0008620008000100 */
[----:B------:R4:W1:Y:S01]  /*0c70*/  SYNCS.EXCH.64 URZ, [UR6+0x118], UR10 ;  /* 0x0001180a06ff75b2 */ /* 0x0008620008000100 */
[----:B------:R4:W1:Y:S01]  /*0c80*/  SYNCS.EXCH.64 URZ, [UR6+0x138], UR4 ;  /* 0x0001380406ff75b2 */ /* 0x0008620008000100 */
[----:B------:R4:W1:Y:S01]  /*0c90*/  SYNCS.EXCH.64 URZ, [UR6+0x120], UR10 ;  /* 0x0001200a06ff75b2 */ /* 0x0008620008000100 */
[----:B------:R4:W1:Y:S01]  /*0ca0*/  SYNCS.EXCH.64 URZ, [UR6+0x140], UR4 ;  /* 0x0001400406ff75b2 */ /* 0x0008620008000100 */
[----:B------:R4:W1:Y:S01]  /*0cb0*/  SYNCS.EXCH.64 URZ, [UR6+0x128], UR10 ;  /* 0x0001280a06ff75b2 */ /* 0x0008620008000100 */
[----:B------:R4:W1:Y:S02]  /*0cc0*/  SYNCS.EXCH.64 URZ, [UR6+0x148], UR4 ;  /* 0x0001480406ff75b2 */ /* 0x0008640008000100 */
[----:B----4-:R-:W-:Y:S01]  /*0cd0*/  NOP ;  /* 0x0000000000007918 */ /* 0x010fe20000000000 */
.L_x_14:
        /* <DEDUP_REMOVED lines=14> */
[----:B------:R4:W1:Y:S01]  /*0dc0*/  SYNCS.EXCH.64 URZ, [UR5+0x160], UR6 ;  /* 0x0001600605ff75b2 */ /* 0x0008620008000100 */
[----:B------:R4:W1:Y:S01]  /*0dd0*/  SYNCS.EXCH.64 URZ, [UR5+0x158], UR6 ;  /* 0x0001580605ff75b2 */ /* 0x0008620008000100 */
[----:B------:R4:W1:Y:S02]  /*0de0*/  SYNCS.EXCH.64 URZ, [UR5+0x168], UR6 ;  /* 0x0001680605ff75b2 */ /* 0x0008640008000100 */
[----:B----4-:R-:W-:Y:S01]  /*0df0*/  NOP ;  /* 0x0000000000007918 */ /* 0x010fe20000000000 */
.L_x_15:
[----:B-1----:R-:W1:Y:S01]  /*0e00*/  S2UR UR5, SR_CTAID.X ;  /* 0x00000000000579c3 */ /* 0x002e620000002500 */
[----:B------:R-:W-:-:S05]  /*0e10*/  CS2R.32 R97, SR_CgaSize ;  /* 0x0000000000617805 */ /* 0x000fca0000008a00 */
[----:B------:R-:W-:-:S05]  /*0e20*/  IMAD R97, R97, -0xa0, RZ ;  /* 0xffffff6061617824 */ /* 0x000fca00078e02ff */
[----:B------:R-:W-:-:S14]  /*0e30*/  R2UR UR7, R97 ;  /* 0x00000000610772ca */ /* 0x000fdc00000e0000 */
[----:B------:R-:W4:Y:S01]  /*0e40*/  LDCU UR7, c[0x0][UR7+0x2b0] ;  /* 0x00005600070777ac */ /* 0x000f220008000800 */
[----:B------:R-:W-:Y:S01]  /*0e50*/  NOP ;  /* 0x0000000000007918 */ /* 0x000fe20000000000 */
[----:B------:R-:W-:-:S05]  /*0e60*/  CS2R.32 R97, SR_CgaSize ;  /* 0x0000000000617805 */ /* 0x000fca0000008a00 */
[----:B------:R-:W-:-:S05]  /*0e70*/  IMAD R97, R97, -0xa0, RZ ;  /* 0xffffff6061617824 */ /* 0x000fca00078e02ff */
[----:B------:R-:W-:-:S14]  /*0e80*/  R2UR UR6, R97 ;  /* 0x00000000610672ca */ /* 0x000fdc00000e0000 */
[----:B------:R-:W2:Y:S01]  /*0e90*/  LDCU UR6, c[0x0][UR6+0x2b4] ;  /* 0x00005680060677ac */ /* 0x000ea20008000800 */
[----:B------:R-:W3:Y:S08]  /*0ea0*/  S2UR UR4, SR_CTAID.Y ;  /* 0x00000000000479c3 */ /* 0x000ef00000002600 */
[----:B------:R-:W2:Y:S01]  /*0eb0*/  LDC R9, c[0x0][0xb24] ;  /* 0x0002c900ff097b82 */ /* 0x000ea20000000800 */
[----:B-1----:R-:W-:-:S02]  /*0ec0*/  I2FP.F32.U32 R5, UR5 ;  /* 0x0000000500057c45 */ /* 0x002fc40008201000 */
[----:B------:R-:W-:-:S05]  /*0ed0*/  CS2R.32 R3, SR_CgaSize ;  /* 0x0000000000037805 */ /* 0x000fca0000008a00 */
[----:B------:R-:W-:-:S06]  /*0ee0*/  IMAD R3, R3, -0xa0, RZ ;  /* 0xffffff6003037824 */ /* 0x000fcc00078e02ff */
[----:B------:R-:W1:Y:S01]  /*0ef0*/  LDC R3, c[0x0][R3+0x2a0] ;  /* 0x0000a80003037b82 */ /* 0x000e620000000800 */
[----:B------:R-:W-:Y:S01]  /*0f00*/  MOV R97, UR5 ;  /* 0x0000000500617c02 */ /* 0x000fe20008000f00 */
[----:B----4-:R-:W-:Y:S01]  /*0f10*/  FMUL R5, R5, UR7 ;  /* 0x0000000705057c20 */ /* 0x010fe20008400000 */
[----:B---3--:R-:W-:Y:S02]  /*0f20*/  I2FP.F32.U32 R4, UR4 ;  /* 0x0000000400047c45 */ /* 0x008fe40008201000 */
[----:B------:R-:W-:-:S05]  /*0f30*/  CS2R.32 R2, SR_CgaSize ;  /* 0x0000000000027805 */ /* 0x000fca0000008a00 */
[----:B------:R-:W-:-:S06]  /*0f40*/  IMAD R2, R2, -0xa0, RZ ;  /* 0xffffff6002027824 */ /* 0x000fcc00078e02ff */
[----:B------:R-:W3:Y:S01]  /*0f50*/  LDC R2, c[0x0][R2+0x2a4] ;  /* 0x0000a90002027b82 */ /* 0x000ee20000000800 */
[----:B------:R-:W4:Y:S01]  /*0f60*/  F2I.U32.TRUNC.NTZ R90, R5 ;  /* 0x00000005005a7305 */ /* 0x000f22000020f000 */
[----:B------:R-:W-:Y:S01]  /*0f70*/  MOV R91, UR4 ;  /* 0x00000004005b7c02 */ /* 0x000fe20008000f00 */
[----:B--2---:R-:W-:-:S05]  /*0f80*/  FMUL R4, R4, UR6 ;  /* 0x0000000604047c20 */ /* 0x004fca0008400000 */
[----:B------:R-:W-:Y:S01]  /*0f90*/  BAR.SYNC.DEFER_BLOCKING 0x0 ;  /* 0x0000000000007b1d */ /* 0x000fe20000010000 */
[----:B------:R-:W-:-:S05]  /*0fa0*/  ISETP.GE.AND P0, PT, R9, 0x1, PT ;  /* 0x000000010900780c */ /* 0x000fca0003f06270 */
[----:B------:R-:W2:Y:S02]  /*0fb0*/  F2I.U32.TRUNC.NTZ R79, R4 ;  /* 0x00000004004f7305 */ /* 0x000ea4000020f000 */
[----:B------:R-:W3:Y:S01]  /*0fc0*/  S2UR UR36, SR_CTAID.Z ;  /* 0x00000000002479c3 */ /* 0x000ee20000002700 */
[----:B----4-:R-:W-:-:S05]  /*0fd0*/  IADD3 R90, PT, PT, -R90, RZ, RZ ;  /* 0x000000ff5a5a7210 */ /* 0x010fca0007ffe1ff */
[----:B-1----:R-:W-:Y:S01]  /*0fe0*/  IMAD R90, R3, R90, UR5 ;  /* 0x00000005035a7e24 */ /* 0x002fe2000f8e025a */
[----:B--2---:R-:W-:-:S05]  /*0ff0*/  IADD3 R79, PT, PT, -R79, RZ, RZ ;  /* 0x000000ff4f4f7210 */ /* 0x004fca0007ffe1ff */
[----:B---3--:R-:W-:Y:S01]  /*1000*/  IMAD R79, R2, R79, UR4 ;  /* 0x00000004024f7e24 */ /* 0x008fe2000f8e024f */
[----:B------:R-:W-:Y:S06]  /*1010*/  @!P0 BRA `(.L_x_16) ;  /* 0x0000000000b88947 */ /* 0x000fec0003800000 */
[----:B------:R-:W1:Y:S01]  /*1020*/  LDC.64 R4, c[0x0][0xb18] ;  /* 0x0002c600ff047b82 */ /* 0x000e620000000a00 */
[----:B------:R-:W-:-:S07]  /*1030*/  ISETP.NE.AND P0, PT, R9, 0x1, PT ;  /* 0x000000010900780c */ /* 0x000fce0003f05270 */
[----:B------:R-:W2:Y:S08]  /*1040*/  LDC R10, c[0x0][0xb0c] ;  /* 0x0002c300ff0a7b82 */ /* 0x000eb00000000800 */
[----:B------:R-:W3:Y:S08]  /*1050*/  LDC R11, c[0x0][0x370] ;  /* 0x0000dc00ff0b7b82 */ /* 0x000ef00000000800 */
[----:B------:R-:W4:Y:S01]  /*1060*/  LDC R12, c[0x0][0x374] ;  /* 0x0000dd00ff0c7b82 */ /* 0x000f220000000800 */
[----:B-1----:R-:W-:-:S07]  /*1070*/  ISETP.NE.AND P1, PT, R4, 0x1, PT ;  /* 0x000000010400780c */ /* 0x002fce0003f25270 */
[----:B------:R-:W3:Y:S01]  /*1080*/  LDC.64 R6, c[0x0][0xb10] ;  /* 0x0002c400ff067b82 */ /* 0x000ee20000000a00 */
[----:B--2---:R-:W-:-:S07]  /*1090*/  ISETP.NE.AND P2, PT, R10, 0x1, PT ;  /* 0x000000010a00780c */ /* 0x004fce0003f45270 */
[----:B------:R-:W1:Y:S08]  /*10a0*/  LDC R8, c[0x0][0xb20] ;  /* 0x0002c800ff087b82 */ /* 0x000e700000000800 */
[----:B------:R-:W2:Y:S01]  /*10b0*/  LDC.64 R2, c[0x0][0xb28] ;  /* 0x0002ca00ff027b82 */ /* 0x000ea20000000a00 */
[----:B----4-:R-:W-:-:S04]  /*10c0*/  IMAD.HI.U32 R13, R12, R5, RZ ;  /* 0x000000050c0d7227 */ /* 0x010fc800078e00ff */
[----:B------:R-:W-:-:S04]  /*10d0*/  IMAD.HI.U32 R5, R91, R5, RZ ;  /* 0x000000055b057227 */ /* 0x000fc800078e00ff */
[----:B---3--:R-:W-:-:S04]  /*10e0*/  IMAD.HI.U32 R14, R11, R6, RZ ;  /* 0x000000060b0e7227 */ /* 0x008fc800078e00ff */
[----:B------:R-:W-:Y:S01]  /*10f0*/  IMAD.HI.U32 R16, R97, R6, RZ ;  /* 0x0000000661107227 */ /* 0x000fe200078e00ff */
[-C--:B------:R-:W-:Y:S02]  /*1100*/  @P2 SHF.R.U32.HI R11, RZ, R7.reuse, R14 ;  /* 0x00000007ff0b2219 */ /* 0x080fe4000001160e */
[-C--:B-1----:R-:W-:Y:S02]  /*1110*/  @P1 SHF.R.U32.HI R12, RZ, R8.reuse, R13 ;  /* 0x00000008ff0c1219 */ /* 0x082fe4000001160d */
[----:B------:R-:W-:Y:S02]  /*1120*/  SHF.R.U32.HI R8, RZ, R8, R5 ;  /* 0x00000008ff087219 */ /* 0x000fe40000011605 */
[----:B------:R-:W-:Y:S02]  /*1130*/  SHF.R.U32.HI R16, RZ, R7, R16 ;  /* 0x00000007ff107219 */ /* 0x000fe40000011610 */
[----:B------:R-:W-:Y:S01]  /*1140*/  SEL R5, R91, R8, !P1 ;  /* 0x000000085b057207 */ /* 0x000fe20004800000 */
[----:B--2---:R-:W-:Y:S01]  /*1150*/  IMAD.HI.U32 R14, R12, R2, RZ ;  /* 0x000000020c0e7227 */ /* 0x004fe200078e00ff */
[----:B------:R-:W-:-:S03]  /*1160*/  SEL R7, R97, R16, !P2 ;  /* 0x0000001061077207 */ /* 0x000fc60005000000 */
[----:B------:R-:W-:Y:S01]  /*1170*/  IMAD.HI.U32 R6, R11, R2, RZ ;  /* 0x000000020b067227 */ /* 0x000fe200078e00ff */
[----:B------:R-:W-:-:S04]  /*1180*/  @P0 SHF.R.U32.HI R12, RZ, R3, R14 ;  /* 0x00000003ff0c0219 */ /* 0x000fc8000001160e */
[----:B------:R-:W-:Y:S01]  /*1190*/  @P0 SHF.R.U32.HI R11, RZ, R3, R6 ;  /* 0x00000003ff0b0219 */ /* 0x000fe20000011606 */
[----:B------:R-:W-:-:S04]  /*11a0*/  IMAD R12, R12, R9, RZ ;  /* 0x000000090c0c7224 */ /* 0x000fc800078e02ff */
[----:B------:R-:W-:Y:S01]  /*11b0*/  IMAD R6, R11, R9, RZ ;  /* 0x000000090b067224 */ /* 0x000fe200078e02ff */
[----:B------:R-:W-:-:S04]  /*11c0*/  ISETP.GE.AND P1, PT, R5, R12, PT ;  /* 0x0000000c0500720c */ /* 0x000fc80003f26270 */
[----:B------:R-:W-:Y:S01]  /*11d0*/  ISETP.GE.OR P1, PT, R7, R6, P1 ;  /* 0x000000060700720c */ /* 0x000fe20000f26670 */
[----:B------:R-:W-:-:S05]  /*11e0*/  IMAD.HI.U32 R6, R5, R2, RZ ;  /* 0x0000000205067227 */ /* 0x000fca00078e00ff */
[----:B------:R-:W-:-:S04]  /*11f0*/  SHF.R.U32.HI R6, RZ, R3, R6 ;  /* 0x00000003ff067219 */ /* 0x000fc80000011606 */
[----:B------:R-:W-:-:S03]  /*1200*/  SEL R6, R5, R6, !P0 ;  /* 0x0000000605067207 */ /* 0x000fc60004000000 */
[----:B------:R-:W-:Y:S01]  /*1210*/  @!P1 IMAD.HI.U32 R8, R7, R2, RZ ;  /* 0x0000000207089227 */ /* 0x000fe200078e00ff */
[----:B------:R-:W-:-:S04]  /*1220*/  IADD3 R2, PT, PT, -R6, RZ, RZ ;  /* 0x000000ff06027210 */ /* 0x000fc80007ffe1ff */
[----:B------:R-:W-:Y:S01]  /*1230*/  @!P1 SHF.R.U32.HI R8, RZ, R3, R8 ;  /* 0x00000003ff089219 */ /* 0x000fe20000011608 */
[----:B------:R-:W-:-:S03]  /*1240*/  IMAD R2, R9, R2, R5 ;  /* 0x0000000209027224 */ /* 0x000fc600078e0205 */
[----:B------:R-:W-:Y:S02]  /*1250*/  @!P1 SEL R3, R7, R8, !P0 ;  /* 0x0000000807039207 */ /* 0x000fe40004000000 */
[----:B------:R-:W-:-:S03]  /*1260*/  IADD3 R8, PT, PT, -R5, RZ, RZ ;  /* 0x000000ff05087210 */ /* 0x000fc60007ffe1ff */
[--C-:B------:R-:W-:Y:S02]  /*1270*/  @!P1 IMAD.IADD R6, R6, 0x1, -R3.reuse ;  /* 0x0000000106069824 */ /* 0x100fe400078e0a03 */
[----:B------:R-:W-:Y:S01]  /*1280*/  @!P1 IMAD R3, R2, R11, R3 ;  /* 0x0000000b02039224 */ /* 0x000fe200078e0203 */
[----:B------:R-:W-:Y:S01]  /*1290*/  IADD3 R2, PT, PT, -R7, RZ, RZ ;  /* 0x000000ff07027210 */ /* 0x000fe20007ffe1ff */
[----:B------:R-:W-:Y:S02]  /*12a0*/  @!P1 IMAD R5, R6, R9, R7 ;  /* 0x0000000906059224 */ /* 0x000fe400078e0207 */
[----:B------:R-:W-:Y:S02]  /*12b0*/  IMAD R8, R4, R8, R91 ;  /* 0x0000000804087224 */ /* 0x000fe400078e025b */
[----:B------:R-:W-:Y:S02]  /*12c0*/  @!P1 IMAD.MOV.U32 R7, RZ, RZ, R3 ;  /* 0x000000ffff079224 */ /* 0x000fe400078e0003 */
[----:B------:R-:W-:-:S02]  /*12d0*/  IMAD R2, R10, R2, R97 ;  /* 0x000000020a027224 */ /* 0x000fc400078e0261 */
[----:B------:R-:W-:Y:S02]  /*12e0*/  IMAD R91, R5, R4, R8 ;  /* 0x00000004055b7224 */ /* 0x000fe400078e0208 */
[----:B------:R-:W-:Y:S02]  /*12f0*/  IMAD R97, R7, R10, R2 ;  /* 0x0000000a07617224 */ /* 0x000fe400078e0202 */
.L_x_16:
[----:B------:R-:W1:Y:S01]  /*1300*/  LDCU UR4, c[0x0][0xb30] ;  /* 0x00016600ff0477ac */ /* 0x000e620008000800 */
[----:B------:R-:W2:Y:S08]  /*1310*/  S2UR UR37, SR_CgaCtaId ;  /* 0x00000000002579c3 */ /* 0x000eb00000008800 */
[----:B------:R-:W3:Y:S01]  /*1320*/  LDC R40, c[0x0][0xb24] ;  /* 0x0002c900ff287b82 */ /* 0x000ee20000000800 */
[----:B-1----:R-:W-:-:S09]  /*1330*/  UISETP.NE.AND UP1, UPT, UR4, 0x1, UPT ;  /* 0x000000010400788c */ /* 0x002fd2000bf25270 */
[----:B--2---:R-:W-:Y:S05]  /*1340*/  BRA.U UP1, `(.L_x_17) ;  /* 0x0000000101407547 */ /* 0x004fea000b800000 */
[----:B------:R-:W1:Y:S08]  /*1350*/  LDC.64 R4, c[0x0][0xb10] ;  /* 0x0002c400ff047b82 */ /* 0x000e700000000a00 */
[----:B------:R-:W2:Y:S08]  /*1360*/  LDC.64 R2, c[0x0][0xb18] ;  /* 0x0002c600ff027b82 */ /* 0x000eb00000000a00 */
[----:B------:R-:W4:Y:S08]  /*1370*/  LDC R6, c[0x0][0xb20] ;  /* 0x0002c800ff067b82 */ /* 0x000f300000000800 */
[----:B------:R-:W3:Y:S01]  /*1380*/  LDC R8, c[0x0][0xb0c] ;  /* 0x0002c300ff087b82 */ /* 0x000ee20000000800 */
[----:B-1----:R-:W-:-:S05]  /*1390*/  IMAD.HI.U32 R4, R97, R4, RZ ;  /* 0x0000000461047227 */ /* 0x002fca00078e00ff */
[----:B------:R-:W-:Y:S01]  /*13a0*/  SHF.R.U32.HI R4, RZ, R5, R4 ;  /* 0x00000005ff047219 */ /* 0x000fe20000011604 */
[----:B--2---:R-:W-:Y:S01]  /*13b0*/  IMAD.HI.U32 R3, R91, R3, RZ ;  /* 0x000000035b037227 */ /* 0x004fe200078e00ff */
[----:B------:R-:W-:-:S04]  /*13c0*/  ISETP.NE.AND P0, PT, R2, 0x1, PT ;  /* 0x000000010200780c */ /* 0x000fc80003f05270 */
[----:B----4-:R-:W-:-:S04]  /*13d0*/  SHF.R.U32.HI R6, RZ, R6, R3 ;  /* 0x00000006ff067219 */ /* 0x010fc80000011603 */
[----:B------:R-:W-:Y:S02]  /*13e0*/  SEL R3, R91, R6, !P0 ;  /* 0x000000065b037207 */ /* 0x000fe40004000000 */
[----:B---3--:R-:W-:-:S04]  /*13f0*/  ISETP.NE.AND P1, PT, R8, 0x1, PT ;  /* 0x000000010800780c */ /* 0x008fc80003f25270 */
[----:B------:R-:W-:-:S05]  /*1400*/  SEL R4, R97, R4, !P1 ;  /* 0x0000000461047207 */ /* 0x000fca0004800000 */
[----:B------:R-:W-:Y:S02]  /*1410*/  IMAD.IADD R5, R3, 0x1, -R4 ;  /* 0x0000000103057824 */ /* 0x000fe400078e0a04 */
[----:B------:R-:W-:Y:S02]  /*1420*/  IMAD.IADD R3, R4, 0x1, -R3 ;  /* 0x0000000104037824 */ /* 0x000fe400078e0a03 */
[----:B------:R-:W-:Y:S02]  /*1430*/  IMAD R97, R5, R8, R97 ;  /* 0x0000000805617224 */ /* 0x000fe400078e0261 */
[----:B------:R-:W-:-:S07]  /*1440*/  IMAD R91, R3, R2, R91 ;  /* 0x00000002035b7224 */ /* 0x000fce00078e025b */
.L_x_17:
[----:B------:R-:W-:Y:S01]  /*1450*/  BAR.SYNC.DEFER_BLOCKING 0x0 ;  /* 0x0000000000007b1d */ /* 0x000fe20000010000 */
[----:B------:R-:W-:Y:S01]  /*1460*/  UISETP.NE.AND UP1, UPT, UR8, 0x2, UPT ;  /* 0x000000020800788c */ /* 0x000fe2000bf25270 */
[----:B------:R-:W-:Y:S02]  /*1470*/  ISETP.NE.OR P5, PT, R0, 0x2, !P5 ;  /* 0x000000020000780c */ /* 0x000fe40006fa5670 */
[----:B------:R-:W-:-:S06]  /*1480*/  LOP3.LUT R2, R101, 0x1f, RZ, 0xc0, !PT ;  /* 0x0000001f65027812 */ /* 0x000fcc00078ec0ff */
[----:B------:R-:W-:Y:S05]  /*1490*/  BRA.U UP1, `(.L_x_18) ;  /* 0x0000001501987547 */ /* 0x000fea000b800000 */
[----:B------:R-:W1:Y:S01]  /*14a0*/  LDCU UR13, c[0x0][0x38c] ;  /* 0x00007180ff0d77ac */ /* 0x000e620008000800 */
[----:B------:R-:W2:Y:S01]  /*14b0*/  LDC R9, c[0x0][0x370] ;  /* 0x0000dc00ff097b82 */ /* 0x000ea20000000800 */
[----:B------:R-:W-:Y:S01]  /*14c0*/  PLOP3.LUT P1, PT, PT, PT, UP2, 0x80, 0x8 ;  /* 0x000000000008781c */ /* 0x000fe20003f2f028 */
[----:B------:R-:W-:Y:S01]  /*14d0*/  IMAD.MOV.U32 R15, RZ, RZ, 0x1 ;  /* 0x00000001ff0f7424 */ /* 0x000fe200078e00ff */
[----:B------:R-:W-:Y:S01]  /*14e0*/  ISETP.EQ.OR P4, PT, R2, RZ, P5 ;  /* 0x000000ff0200720c */ /* 0x000fe20002f82670 */
[----:B------:R-:W-:Y:S01]  /*14f0*/  IMAD.MOV.U32 R14, RZ, RZ, RZ ;  /* 0x000000ffff0e7224 */ /* 0x000fe200078e00ff */
[----:B------:R-:W-:Y:S02]  /*1500*/  PLOP3.LUT P1, PT, P1, PT, PT, 0x8, 0x80 ;  /* 0x000000000080781c */ /* 0x000fe40000f2e170 */
[----:B------:R-:W-:Y:S01]  /*1510*/  CS2R R12, SRZ ;  /* 0x00000000000c7805 */ /* 0x000fe2000001ff00 */
[----:B------:R-:W-:Y:S01]  /*1520*/  IMAD.MOV.U32 R10, RZ, RZ, 0x1 ;  /* 0x00000001ff0a7424 */ /* 0x000fe200078e00ff */
[----:B------:R-:W4:Y:S01]  /*1530*/  LDC R0, c[0x0][0x374] ;  /* 0x0000dd00ff007b82 */ /* 0x000f220000000800 */
[----:B------:R-:W2:Y:S01]  /*1540*/  LDCU.64 UR22, c[0x0][0x348] ;  /* 0x00006900ff1677ac */ /* 0x000ea20008000a00 */
[----:B------:R-:W-:Y:S01]  /*1550*/  UMOV UR6, URZ ;  /* 0x000000ff00067c82 */ /* 0x000fe20008000000 */
[----:B-1----:R-:W-:-:S04]  /*1560*/  UIADD3 UR5, UPT, UPT, UR13, 0x7f, URZ ;  /* 0x0000007f0d057890 */ /* 0x002fc8000fffe0ff */
[----:B------:R-:W-:-:S04]  /*1570*/  USHF.R.S32.HI UR4, URZ, 0x1f, UR5 ;  /* 0x0000001fff047899 */ /* 0x000fc80008011405 */
[----:B------:R-:W-:-:S04]  /*1580*/  ULEA.HI UR4, UR4, UR5, URZ, 0x7 ;  /* 0x0000000504047291 */ /* 0x000fc8000f8f38ff */
[----:B------:R-:W-:Y:S02]  /*1590*/  USHF.R.S32.HI UR15, URZ, 0x7, UR4 ;  /* 0x00000007ff0f7899 */ /* 0x000fe40008011404 */
[----:B------:R-:W-:Y:S02]  /*15a0*/  UIADD3 UR4, UPT, UPT, UR13, -0x1, URZ ;  /* 0xffffffff0d047890 */ /* 0x000fe4000fffe0ff */
[----:B------:R-:W-:Y:S02]  /*15b0*/  UISETP.LT.U32.AND UP0, UPT, UR15, 0xd, UPT ;  /* 0x0000000d0f00788c */ /* 0x000fe4000bf01070 */
[----:B------:R-:W-:Y:S02]  /*15c0*/  UISETP.GE.U32.AND UP1, UPT, UR4, -0xff, UPT ;  /* 0xffffff010400788c */ /* 0x000fe4000bf26070 */
[----:B------:R-:W-:Y:S02]  /*15d0*/  USEL UR14, UR15, 0xd, UP0 ;  /* 0x0000000d0f0e7887 */ /* 0x000fe40008000000 */
[----:B------:R-:W-:-:S02]  /*15e0*/  UIADD3 UR13, UPT, UPT, UR13, 0xfe, URZ ;  /* 0x000000fe0d0d7890 */ /* 0x000fc4000fffe0ff */
[----:B------:R-:W-:Y:S02]  /*15f0*/  UIADD3 UR5, UPT, UPT, UR14, -0x1, URZ ;  /* 0xffffffff0e057890 */ /* 0x000fe4000fffe0ff */
[----:B------:R-:W-:-:S03]  /*1600*/  UIADD3 UR7, UPT, UPT, UR15, -UR14, URZ ;  /* 0x8000000e0f077290 */ /* 0x000fc6000fffe0ff */
[----:B------:R-:W-:-:S04]  /*1610*/  @UP1 UIADD3 UR5, UPT, UPT, UR14, URZ, URZ ;  /* 0x000000ff0e051290 */ /* 0x000fc8000fffe0ff */
[----:B--2---:R-:W-:-:S12]  /*1620*/  UIADD3 UR5, UPT, UPT, UR5, 0x1, URZ ;  /* 0x0000000105057890 */ /* 0x004fd8000fffe0ff */
.L_x_36:
[----:B------:R-:W-:Y:S01]  /*1630*/  UISETP.NE.AND UP0, UPT, UR37, URZ, UPT ;  /* 0x000000ff2500728c */ /* 0x000fe2000bf05270 */
[----:B------:R-:W1:Y:S08]  /*1640*/  S2UR UR37, SR_CgaCtaId ;  /* 0x00000000002579c3 */ /* 0x000e700000008800 */
[----:B------:R-:W-:Y:S05]  /*1650*/  BRA.U UP0, `(.L_x_19) ;  /* 0x0000000100347547 */ /* 0x000fea000b800000 */
[----:B------:R-:W2:Y:S01]  /*1660*/  S2R R2, SR_CgaCtaId ;  /* 0x0000000000027919 */ /* 0x000ea20000008800 */
[----:B------:R-:W-:-:S04]  /*1670*/  MOV R3, 0x400 ;  /* 0x0000040000037802 */ /* 0x000fc80000000f00 */
[----:B--2---:R-:W-:Y:S02]  /*1680*/  LEA R3, R2, R3, 0x18 ;  /* 0x0000000302037211 */ /* 0x004fe400078ec0ff */
[----:B------:R-:W-:-:S03]  /*1690*/  SHF.L.U32 R2, R10, 0x1f, RZ ;  /* 0x0000001f0a027819 */ /* 0x000fc600000006ff */
[----:B------:R-:W-:-:S04]  /*16a0*/  IMAD R3, R12, 0x8, R3 ;  /* 0x000000080c037824 */ /* 0x000fc800078e0203 */
[----:B------:R-:W2:Y:S02]  /*16b0*/  SYNCS.PHASECHK.TRANS64.TRYWAIT P0, [R3+URZ+0x160], R2 ;  /* 0x00016002030075a7 */ /* 0x000ea400080011ff */
[----:B--2---:R-:W-:Y:S05]  /*16c0*/  @!P0 BRA `(.L_x_20) ;  /* 0x0000005000388947 */ /* 0x004fea0003800000 */
.L_x_105:
[----:B------:R-:W-:Y:S01]  /*16d0*/  VIADD R12, R12, 0x1 ;  /* 0x000000010c0c7836 */ /* 0x000fe20000000000 */
[----:B------:R2:W-:Y:S04]  /*16e0*/  SYNCS.ARRIVE.TRANS64.A1T0 RZ, [R3+URZ+0x150], RZ ;  /* 0x000150ff03ff79a7 */ /* 0x0005e800081000ff */
[----:B------:R-:W-:-:S04]  /*16f0*/  ISETP.NE.AND P0, PT, R12, 0x2, PT ;  /* 0x000000020c00780c */ /* 0x000fc80003f05270 */
[----:B------:R-:W-:Y:S02]  /*1700*/  SEL R12, R12, RZ, P0 ;  /* 0x000000ff0c0c7207 */ /* 0x000fe40000000000 */
[----:B--2---:R-:W-:-:S04]  /*1710*/  SEL R3, RZ, 0x1, P0 ;  /* 0x00000001ff037807 */ /* 0x004fc80000000000 */
[----:B------:R-:W-:-:S07]  /*1720*/  LOP3.LUT R10, R10, R3, RZ, 0x3c, !PT ;  /* 0x000000030a0a7212 */ /* 0x000fce00078e3cff */
.L_x_19:
[----:B------:R-:W-:Y:S01]  /*1730*/  UMOV UR4, 0x400 ;  /* 0x0000040000047882 */ /* 0x000fe20000000000 */
[----:B------:R-:W-:Y:S01]  /*1740*/  SHF.L.U32 R2, R15, 0x1f, RZ ;  /* 0x0000001f0f027819 */ /* 0x000fe200000006ff */
[----:B-1----:R-:W-:Y:S01]  /*1750*/  ULEA UR4, UR37, UR4, 0x18 ;  /* 0x0000000425047291 */ /* 0x002fe2000f8ec0ff */
[----:B------:R-:W-:Y:S01]  /*1760*/  R2UR UR35, R97 ;  /* 0x00000000612372ca */ /* 0x000fe200000e0000 */
[----:B------:R-:W-:Y:S01]  /*1770*/  UISETP.GE.U32.AND UP0, UPT, UR13, 0xff, UPT ;  /* 0x000000ff0d00788c */ /* 0x000fe2000bf06070 */
[----:B------:R-:W-:Y:S01]  /*1780*/  R2UR UR10, R91 ;  /* 0x000000005b0a72ca */ /* 0x000fe200000e0000 */
[----:B------:R-:W-:Y:S01]  /*1790*/  ULEA UR8, UR6, UR4, 0x3 ;  /* 0x0000000406087291 */ /* 0x000fe2000f8e18ff */
[----:B------:R-:W-:-:S08]  /*17a0*/  UMOV UR24, URZ ;  /* 0x000000ff00187c82 */ /* 0x000fd00008000000 */
[----:B------:R1:W2:Y:S01]  /*17b0*/  SYNCS.PHASECHK.TRANS64.TRYWAIT P0, [UR8+0x68], R2 ;  /* 0x00006802ff0075a7 */ /* 0x0002a20008001108 */
[----:B------:R-:W-:Y:S02]  /*17c0*/  USHF.L.U32 UR35, UR35, 0x6, URZ ;  /* 0x0000000623237899 */ /* 0x000fe400080006ff */
[----:B------:R-:W-:Y:S01]  /*17d0*/  USHF.L.U32 UR10, UR10, 0x6, URZ ;  /* 0x000000060a0a7899 */ /* 0x000fe200080006ff */
[----:B------:R-:W-:Y:S11]  /*17e0*/  BRA.U !UP0, `(.L_x_21) ;  /* 0x0000000108a47547 */ /* 0x000ff6000b800000 */
[----:B------:R-:W-:Y:S01]  /*17f0*/  UMOV UR16, URZ ;  /* 0x000000ff00107c82 */ /* 0x000fe20008000000 */
[----:B------:R-:W-:-:S05]  /*1800*/  UMOV UR17, UR6 ;  /* 0x0000000600117c82 */ /* 0x000fca0008000000 */
.L_x_26:
[----:B-1----:R-:W-:Y:S01]  /*1810*/  ULEA UR33, UR17, UR4, 0x3 ;  /* 0x0000000411217291 */ /* 0x002fe2000f8e18ff */
[----:B--2---:R-:W-:Y:S01]  /*1820*/  @!P5 MOV R3, 0x4000 ;  /* 0x000040000003d802 */ /* 0x004fe20000000f00 */
[----:B--2---:R-:W-:Y:S10]  /*1830*/  @P0 BRA `(.L_x_22) ;  /* 0x00000000000c0947 */ /* 0x004ff40003800000 */
[----:B------:R-:W-:-:S04]  /*1840*/  SHF.L.U32 R5, R15, 0x1f, RZ ;  /* 0x0000001f0f057819 */ /* 0x000fc800000006ff */
[----:B------:R-:W2:Y:S02]  /*1850*/  SYNCS.PHASECHK.TRANS64.TRYWAIT P0, [UR33+0x68], R5 ;  /* 0x00006805ff0075a7 */ /* 0x000ea40008001121 */
[----:B--2---:R-:W-:Y:S05]  /*1860*/  @!P0 BRA `(.L_x_23) ;  /* 0x0000004c00e48947 */ /* 0x004fea0003800000 */
.L_x_22:
[----:B------:R2:W-:Y:S01]  /*1870*/  @!P5 SYNCS.ARRIVE.TRANS64 RZ, [UR33], R3 ;  /* 0x00000003ffffd9a7 */ /* 0x0005e20008000021 */
[----:B------:R-:W-:Y:S04]  /*1880*/  BSSY.RECONVERGENT B0, `(.L_x_24) ;  /* 0x0000003000007945 */ /* 0x000fe80003800200 */
[----:B------:R-:W-:Y:S05]  /*1890*/  @P4 BRA `(.L_x_25) ;  /* 0x0000000000044947 */ /* 0x000fea0003800000 */
[----:B------:R-:W-:Y:S05]  /*18a0*/  BPT.TRAP 0x1 ;  /* 0x000000040000795c */ /* 0x000fea0000300000 */
.L_x_25:
[----:B------:R-:W-:Y:S05]  /*18b0*/  BSYNC.RECONVERGENT B0 ;  /* 0x0000000000007941 */ /* 0x000fea0003800200 */
.L_x_24:
[----:B------:R-:W-:Y:S02]  /*18c0*/  UIADD3 UR6, UPT, UPT, UR17, 0x1, URZ ;  /* 0x0000000111067890 */ /* 0x000fe4000fffe0ff */
[----:B------:R-:W-:Y:S02]  /*18d0*/  UIADD3 UR26, UP1, UPT, UR22, 0x80, URZ ;  /* 0x00000080161a7890 */ /* 0x000fe4000ff3e0ff */
[----:B------:R-:W-:Y:S02]  /*18e0*/  UISETP.NE.AND UP0, UPT, UR6, 0xd, UPT ;  /* 0x0000000d0600788c */ /* 0x000fe4000bf05270 */
[----:B------:R-:W-:Y:S02]  /*18f0*/  USHF.L.U32 UR34, UR16, 0x7, URZ ;  /* 0x0000000710227899 */ /* 0x000fe400080006ff */
[----:B------:R-:W-:Y:S02]  /*1900*/  USEL UR9, URZ, 0x1, UP0 ;  /* 0x00000001ff097887 */ /* 0x000fe40008000000 */
[----:B------:R-:W-:-:S02]  /*1910*/  USEL UR6, UR6, URZ, UP0 ;  /* 0x000000ff06067287 */ /* 0x000fc40008000000 */
[----:B------:R-:W-:Y:S02]  /*1920*/  UIADD3 UR20, UP0, UPT, UR22, 0x180, URZ ;  /* 0x0000018016147890 */ /* 0x000fe4000ff1e0ff */
[----:B------:R-:W-:Y:S01]  /*1930*/  ULEA UR8, UR6, UR4, 0x3 ;  /* 0x0000000406087291 */ /* 0x000fe2000f8e18ff */
[----:B------:R-:W-:Y:S01]  /*1940*/  LOP3.LUT R15, R15, UR9, RZ, 0x3c, !PT ;  /* 0x000000090f0f7c12 */ /* 0x000fe2000f8e3cff */
[----:B------:R-:W-:Y:S02]  /*1950*/  UIADD3.X UR27, UPT, UPT, URZ, UR23, URZ, UP1, !UPT ;  /* 0x00000017ff1b7290 */ /* 0x000fe40008ffe4ff */
[----:B------:R-:W-:Y:S01]  /*1960*/  UIADD3.X UR21, UPT, UPT, URZ, UR23, URZ, UP0, !UPT ;  /* 0x00000017ff157290 */ /* 0x000fe200087fe4ff */
[----:B-1----:R-:W-:Y:S01]  /*1970*/  SHF.L.U32 R2, R15, 0x1f, RZ ;  /* 0x0000001f0f027819 */ /* 0x002fe200000006ff */
[----:B------:R-:W-:Y:S01]  /*1980*/  UMOV UR18, 0x0 ;  /* 0x0000000000127882 */ /* 0x000fe20000000000 */
[----:B------:R-:W-:Y:S01]  /*1990*/  UMOV UR19, 0x10000000 ;  /* 0x1000000000137882 */ /* 0x000fe20000000000 */
[----:B------:R-:W-:Y:S01]  /*19a0*/  UMOV UR12, UR36 ;  /* 0x00000024000c7c82 */ /* 0x000fe20008000000 */
[----:B------:R1:W1:Y:S01]  /*19b0*/  SYNCS.PHASECHK.TRANS64.TRYWAIT P0, [UR8+0x68], R2 ;  /* 0x00006802ff0075a7 */ /* 0x0002620008001108 */
[----:B------:R-:W-:Y:S01]  /*19c0*/  ULEA UR8, UR17, UR4, 0xd ;  /* 0x0000000411087291 */ /* 0x000fe2000f8e68ff */
[----:B------:R-:W-:Y:S01]  /*19d0*/  UMOV UR9, UR33 ;  /* 0x0000002100097c82 */ /* 0x000fe20008000000 */
[----:B------:R-:W-:-:S02]  /*19e0*/  UMOV UR11, UR34 ;  /* 0x00000022000b7c82 */ /* 0x000fc40008000000 */
[----:B------:R-:W-:Y:S02]  /*19f0*/  UIADD3 UR32, UPT, UPT, UR8, 0x2400, URZ ;  /* 0x0000240008207890 */ /* 0x000fe4000fffe0ff */
[----:B------:R-:W-:Y:S02]  /*1a00*/  UIADD3 UR8, UPT, UPT, UR8, 0x1c400, URZ ;  /* 0x0001c40008087890 */ /* 0x000fe4000fffe0ff */
[----:B------:R-:W-:Y:S01]  /*1a10*/  UIADD3 UR16, UPT, UPT, UR16, 0x1, URZ ;  /* 0x0000000110107890 */ /* 0x000fe2000fffe0ff */
[----:B------:R-:W-:Y:S01]  /*1a20*/  UMOV UR24, UR5 ;  /* 0x0000000500187c82 */ /* 0x000fe20008000000 */
[----:B------:R-:W-:Y:S02]  /*1a30*/  UMOV UR17, UR6 ;  /* 0x0000000600117c82 */ /* 0x000fe40008000000 */
[----:B------:R-:W-:Y:S01]  /*1a40*/  UISETP.NE.AND UP0, UPT, UR16, UR5, UPT ;  /* 0x000000051000728c */ /* 0x000fe2000bf05270 */
[----:B------:R1:W-:Y:S02]  /*1a50*/  UTMALDG.3D [UR32], [UR26], desc[UR18] ;  /* 0x000012201a0075b4 */ /* 0x0003e40008011000 */
[----:B------:R1:W-:Y:S06]  /*1a60*/  UTMALDG.3D [UR8], [UR20], desc[UR18] ;  /* 0x00001208140075b4 */ /* 0x0003ec0008011000 */
[----:B------:R-:W-:Y:S05]  /*1a70*/  BRA.U UP0, `(.L_x_26) ;  /* 0xfffffffd00647547 */ /* 0x000fea000b83ffff */
.L_x_21:
[----:B-1----:R-:W-:Y:S01]  /*1a80*/  ULEA UR8, UR6, UR4, 0x3 ;  /* 0x0000000406087291 */ /* 0x002fe2000f8e18ff */
[----:B------:R-:W-:Y:S01]  /*1a90*/  SHF.L.U32 R2, R15, 0x1f, RZ ;  /* 0x0000001f0f027819 */ /* 0x000fe200000006ff */
[----:B------:R-:W-:Y:S01]  /*1aa0*/  @!P1 SYNCS.ARRIVE.TRANS64.A1T0 RZ, [UR4+0xe8], RZ ;  /* 0x0000e8ffffff99a7 */ /* 0x000fe20008100004 */
[----:B------:R-:W-:-:S06]  /*1ab0*/  UISETP.GT.AND UP0, UPT, UR15, UR14, UPT ;  /* 0x0000000e0f00728c */ /* 0x000fcc000bf04270 */
[----:B--2---:R1:W2:Y:S03]  /*1ac0*/  SYNCS.PHASECHK.TRANS64.TRYWAIT P0, [UR8+0x68], R2 ;  /* 0x00006802ff0075a7 */ /* 0x0042a60008001108 */
[----:B------:R-:W-:Y:S05]  /*1ad0*/  BRA.U !UP0, `(.L_x_27) ;  /* 0x0000000108a87547 */ /* 0x000fea000b800000 */
[----:B------:R-:W-:Y:S01]  /*1ae0*/  UIADD3 UR21, UPT, UPT, UR7, UR24, URZ ;  /* 0x0000001807157290 */ /* 0x000fe2000fffe0ff */
[----:B------:R-:W-:-:S11]  /*1af0*/  UMOV UR25, UR6 ;  /* 0x0000000600197c82 */ /* 0x000fd60008000000 */
.L_x_32:
[----:B-1----:R-:W-:Y:S01]  /*1b00*/  ULEA UR17, UR25, UR4, 0x3 ;  /* 0x0000000419117291 */ /* 0x002fe2000f8e18ff */
[----:B--2---:R-:W-:Y:S01]  /*1b10*/  @!P5 MOV R3, 0x4000 ;  /* 0x000040000003d802 */ /* 0x004fe20000000f00 */
[----:B--2---:R-:W-:Y:S10]  /*1b20*/  @P0 BRA `(.L_x_28) ;  /* 0x00000000000c0947 */ /* 0x004ff40003800000 */
[----:B------:R-:W-:-:S04]  /*1b30*/  SHF.L.U32 R5, R15, 0x1f, RZ ;  /* 0x0000001f0f057819 */ /* 0x000fc800000006ff */
[----:B------:R-:W2:Y:S02]  /*1b40*/  SYNCS.PHASECHK.TRANS64.TRYWAIT P0, [UR17+0x68], R5 ;  /* 0x00006805ff0075a7 */ /* 0x000ea40008001111 */
[----:B--2---:R-:W-:Y:S05]  /*1b50*/  @!P0 BRA `(.L_x_29) ;  /* 0x0000004c00408947 */ /* 0x004fea0003800000 */
.L_x_28:
[----:B------:R2:W-:Y:S01]  /*1b60*/  @!P5 SYNCS.ARRIVE.TRANS64 RZ, [UR17], R3 ;  /* 0x00000003ffffd9a7 */ /* 0x0005e20008000011 */
[----:B------:R-:W-:Y:S04]  /*1b70*/  BSSY.RECONVERGENT B0, `(.L_x_30) ;  /* 0x0000003000007945 */ /* 0x000fe80003800200 */
[----:B------:R-:W-:Y:S05]  /*1b80*/  @P4 BRA `(.L_x_31) ;  /* 0x0000000000044947 */ /* 0x000fea0003800000 */
[----:B------:R-:W-:Y:S05]  /*1b90*/  BPT.TRAP 0x1 ;  /* 0x000000040000795c */ /* 0x000fea0000300000 */
.L_x_31:
[----:B------:R-:W-:Y:S05]  /*1ba0*/  BSYNC.RECONVERGENT B0 ;  /* 0x0000000000007941 */ /* 0x000fea0003800200 */
.L_x_30:
        /* <DEDUP_REMOVED lines=20> */
[----:B------:R-:W-:Y:S01]  /*1cf0*/  UIADD3 UR8, UPT, UPT, UR8, 0x1c400, URZ ;  /* 0x0001c40008087890 */ /* 0x000fe2000fffe0ff */
[----:B------:R-:W-:Y:S01]  /*1d00*/  UMOV UR9, UR17 ;  /* 0x0000001100097c82 */ /* 0x000fe20008000000 */
[----:B------:R-:W-:Y:S01]  /*1d10*/  UMOV UR11, UR18 ;  /* 0x00000012000b7c82 */ /* 0x000fe20008000000 */
[----:B------:R-:W-:Y:S01]  /*1d20*/  UIADD3 UR24, UPT, UPT, UR24, 0x1, URZ ;  /* 0x0000000118187890 */ /* 0x000fe2000fffe0ff */
[----:B------:R-:W-:-:S03]  /*1d30*/  UMOV UR25, UR6 ;  /* 0x0000000600197c82 */ /* 0x000fc60008000000 */
[----:B------:R1:W-:Y:S01]  /*1d40*/  UTMALDG.3D [UR16], [UR30], desc[UR26] ;  /* 0x00001a101e0075b4 */ /* 0x0003e20008011000 */
[----:B------:R-:W-:Y:S01]  /*1d50*/  UISETP.NE.AND UP0, UPT, UR24, UR21, UPT ;  /* 0x000000151800728c */ /* 0x000fe2000bf05270 */
[----:B------:R1:W-:Y:S08]  /*1d60*/  UTMALDG.3D [UR8], [UR28], desc[UR26] ;  /* 0x00001a081c0075b4 */ /* 0x0003f00008011000 */
[----:B------:R-:W-:Y:S05]  /*1d70*/  BRA.U UP0, `(.L_x_32) ;  /* 0xfffffffd00607547 */ /* 0x000fea000b83ffff */
.L_x_27:
[C---:B-1----:R-:W-:Y:S01]  /*1d80*/  LEA R2, R14.reuse, UR4, 0x3 ;  /* 0x000000040e027c11 */ /* 0x042fe2000f8e18ff */
[----:B------:R-:W-:Y:S01]  /*1d90*/  NOP ;  /* 0x0000000000007918 */ /* 0x000fe20000000000 */
[----:B--2---:R-:W-:Y:S02]  /*1da0*/  SHF.L.U32 R3, R13, 0x1f, RZ ;  /* 0x0000001f0d037819 */ /* 0x004fe400000006ff */
[----:B------:R-:W-:Y:S02]  /*1db0*/  LEA R4, R14, UR4, 0x4 ;  /* 0x000000040e047c11 */ /* 0x000fe4000f8e20ff */
[----:B------:R-:W1:Y:S02]  /*1dc0*/  SYNCS.PHASECHK.TRANS64.TRYWAIT P0, [R2+URZ+0xf0], R3 ;  /* 0x0000f003020075a7 */ /* 0x000e6400080011ff */
[----:B-1----:R-:W-:Y:S05]  /*1dd0*/  @!P0 BRA `(.L_x_33) ;  /* 0x0000004800b88947 */ /* 0x002fea0003800000 */
.L_x_108:
[----:B------:R-:W2:Y:S01]  /*1de0*/  LDS.128 R4, [R4+0x180] ;  /* 0x0001800004047984 */ /* 0x000ea20000000c00 */
[----:B---3--:R-:W-:Y:S01]  /*1df0*/  ISETP.GE.AND P0, PT, R40, 0x1, PT ;  /* 0x000000012800780c */ /* 0x008fe20003f06270 */
[----:B-1----:R-:W-:Y:S01]  /*1e00*/  VIADD R2, R2, 0x100 ;  /* 0x0000010002027836 */ /* 0x002fe20000000000 */
[----:B------:R-:W-:Y:S01]  /*1e10*/  @!PT LDS RZ, [RZ] ;  /* 0x00000000fffff984 */ /* 0x000fe20000000800 */
[----:B------:R-:W-:Y:S01]  /*1e20*/  @!PT LDS RZ, [RZ] ;  /* 0x00000000fffff984 */ /* 0x000fe20000000800 */
[----:B------:R-:W-:Y:S01]  /*1e30*/  @!PT LDS RZ, [RZ] ;  /* 0x00000000fffff984 */ /* 0x000fe20000000800 */
[----:B------:R-:W-:Y:S01]  /*1e40*/  @!PT LDS RZ, [RZ] ;  /* 0x00000000fffff984 */ /* 0x000fe20000000800 */
[----:B------:R1:W-:Y:S06]  /*1e50*/  MEMBAR.ALL.CTA ;  /* 0x0000000000007992 */ /* 0x0003ec0000008000 */
[----:B-1----:R-:W1:Y:S01]  /*1e60*/  FENCE.VIEW.ASYNC.S ;  /* 0x00000000000073c6 */ /* 0x002e620000000000 */
[----:B------:R-:W-:-:S04]  /*1e70*/  PRMT R2, RZ, 0x654, R2 ;  /* 0x00000654ff027816 */ /* 0x000fc80000000002 */
[----:B-1----:R1:W-:Y:S01]  /*1e80*/  SYNCS.ARRIVE.TRANS64.RED.A1T0 RZ, [R2+URZ], RZ ;  /* 0x000000ff02ff79a7 */ /* 0x0023e200081004ff */
[----:B--2---:R-:W-:-:S13]  /*1e90*/  LOP3.LUT P2, RZ, R6, 0x1, RZ, 0xc0, !PT ;  /* 0x0000000106ff7812 */ /* 0x004fda000784c0ff */
[----:B------:R-:W-:Y:S01]  /*1ea0*/  @P2 SHF.R.U32.HI R3, RZ, 0x10, R5 ;  /* 0x00000010ff032819 */ /* 0x000fe20000011605 */
[----:B------:R-:W-:Y:S01]  /*1eb0*/  VOTEU.ANY UP0, P2 ;  /* 0x0000000000ff7886 */ /* 0x000fe20001000100 */
[----:B------:R-:W-:Y:S02]  /*1ec0*/  @P2 MOV R11, R4 ;  /* 0x00000004000b2202 */ /* 0x000fe40000000f00 */
[----:B------:R-:W-:Y:S02]  /*1ed0*/  @P2 R2UR.BROADCAST UR8, R3 ;  /* 0x00000000030822ca */ /* 0x000fe400008e0000 */
[----:B------:R-:W-:-:S11]  /*1ee0*/  @P2 LOP3.LUT R8, R5, 0xffff, RZ, 0xc0, !PT ;  /* 0x0000ffff05082812 */ /* 0x000fd600078ec0ff */
[----:B------:R-:W-:Y:S01]  /*1ef0*/  @UP0 UMOV UR36, UR8 ;  /* 0x0000000800240c82 */ /* 0x000fe20008000000 */
[----:B-1----:R-:W-:Y:S05]  /*1f00*/  @!P0 BRA `(.L_x_34) ;  /* 0x0000000000b88947 */ /* 0x002fea0003800000 */
[----:B------:R-:W4:Y:S01]  /*1f10*/  LDC.64 R4, c[0x0][0xb18] ;  /* 0x0002c600ff047b82 */ /* 0x000f220000000a00 */
[----:B------:R-:W-:-:S07]  /*1f20*/  ISETP.NE.AND P3, PT, R40, 0x1, PT ;  /* 0x000000012800780c */ /* 0x000fce0003f65270 */
[----:B------:R-:W1:Y:S08]  /*1f30*/  LDC.64 R6, c[0x0][0xb10] ;  /* 0x0002c400ff067b82 */ /* 0x000e700000000a00 */
[----:B------:R-:W2:Y:S08]  /*1f40*/  LDC R16, c[0x0][0xb20] ;  /* 0x0002c800ff107b82 */ /* 0x000eb00000000800 */
[----:B------:R-:W3:Y:S01]  /*1f50*/  LDC R18, c[0x0][0xb0c] ;  /* 0x0002c300ff127b82 */ /* 0x000ee20000000800 */
[----:B----4-:R-:W-:Y:S01]  /*1f60*/  IMAD.HI.U32 R17, R0, R5, RZ ;  /* 0x0000000500117227 */ /* 0x010fe200078e00ff */
[----:B------:R-:W-:-:S03]  /*1f70*/  ISETP.NE.AND P0, PT, R4, 0x1, PT ;  /* 0x000000010400780c */ /* 0x000fc60003f05270 */
[----:B------:R-:W-:-:S03]  /*1f80*/  IMAD.HI.U32 R5, R8, R5, RZ ;  /* 0x0000000508057227 */ /* 0x000fc600078e00ff */
[----:B------:R-:W4:Y:S01]  /*1f90*/  LDC.64 R2, c[0x0][0xb28] ;  /* 0x0002ca00ff027b82 */ /* 0x000f220000000a00 */
[----:B-1----:R-:W-:-:S04]  /*1fa0*/  IMAD.HI.U32 R20, R9, R6, RZ ;  /* 0x0000000609147227 */ /* 0x002fc800078e00ff */
[----:B------:R-:W-:Y:S01]  /*1fb0*/  IMAD.HI.U32 R22, R11, R6, RZ ;  /* 0x000000060b167227 */ /* 0x000fe200078e00ff */
[----:B------:R-:W-:Y:S02]  /*1fc0*/  SHF.R.U32.HI R20, RZ, R7, R20 ;  /* 0x00000007ff147219 */ /* 0x000fe40000011614 */
[-C--:B--2---:R-:W-:Y:S02]  /*1fd0*/  SHF.R.U32.HI R17, RZ, R16.reuse, R17 ;  /* 0x00000010ff117219 */ /* 0x084fe40000011611 */
[----:B------:R-:W-:Y:S02]  /*1fe0*/  SHF.R.U32.HI R5, RZ, R16, R5 ;  /* 0x00000010ff057219 */ /* 0x000fe40000011605 */
[----:B------:R-:W-:Y:S02]  /*1ff0*/  SEL R17, R0, R17, !P0 ;  /* 0x0000001100117207 */ /* 0x000fe40004000000 */
[----:B------:R-:W-:Y:S02]  /*2000*/  SHF.R.U32.HI R22, RZ, R7, R22 ;  /* 0x00000007ff167219 */ /* 0x000fe40000011616 */
[----:B---3--:R-:W-:-:S02]  /*2010*/  ISETP.NE.AND P1, PT, R18, 0x1, PT ;  /* 0x000000011200780c */ /* 0x008fc40003f25270 */
[----:B------:R-:W-:Y:S02]  /*2020*/  SEL R5, R8, R5, !P0 ;  /* 0x0000000508057207 */ /* 0x000fe40004000000 */
[----:B------:R-:W-:Y:S02]  /*2030*/  SEL R19, R9, R20, !P1 ;  /* 0x0000001409137207 */ /* 0x000fe40004800000 */
[----:B------:R-:W-:Y:S01]  /*2040*/  SEL R7, R11, R22, !P1 ;  /* 0x000000160b077207 */ /* 0x000fe20004800000 */
[----:B----4-:R-:W-:-:S04]  /*2050*/  IMAD.HI.U32 R20, R17, R2, RZ ;  /* 0x0000000211147227 */ /* 0x010fc800078e00ff */
[----:B------:R-:W-:Y:S01]  /*2060*/  IMAD.HI.U32 R6, R19, R2, RZ ;  /* 0x0000000213067227 */ /* 0x000fe200078e00ff */
[----:B------:R-:W-:-:S04]  /*2070*/  @P3 SHF.R.U32.HI R17, RZ, R3, R20 ;  /* 0x00000003ff113219 */ /* 0x000fc80000011614 */
[----:B------:R-:W-:Y:S01]  /*2080*/  @P3 SHF.R.U32.HI R19, RZ, R3, R6 ;  /* 0x00000003ff133219 */ /* 0x000fe20000011606 */
[----:B------:R-:W-:-:S04]  /*2090*/  IMAD R17, R40, R17, RZ ;  /* 0x0000001128117224 */ /* 0x000fc800078e02ff */
[----:B------:R-:W-:Y:S01]  /*20a0*/  IMAD R6, R40, R19, RZ ;  /* 0x0000001328067224 */ /* 0x000fe200078e02ff */
[C---:B------:R-:W-:Y:S02]  /*20b0*/  ISETP.GE.AND P0, PT, R5.reuse, R17, PT ;  /* 0x000000110500720c */ /* 0x040fe40003f06270 */
[----:B------:R-:W-:Y:S02]  /*20c0*/  IADD3 R17, PT, PT, -R5, RZ, RZ ;  /* 0x000000ff05117210 */ /* 0x000fe40007ffe1ff */
[----:B------:R-:W-:Y:S01]  /*20d0*/  ISETP.GE.OR P0, PT, R7, R6, P0 ;  /* 0x000000060700720c */ /* 0x000fe20000706670 */
[----:B------:R-:W-:-:S04]  /*20e0*/  IMAD.HI.U32 R6, R5, R2, RZ ;  /* 0x0000000205067227 */ /* 0x000fc800078e00ff */
[----:B------:R-:W-:Y:S01]  /*20f0*/  IMAD R8, R4, R17, R8 ;  /* 0x0000001104087224 */ /* 0x000fe200078e0208 */
[----:B------:R-:W-:-:S04]  /*2100*/  SHF.R.U32.HI R6, RZ, R3, R6 ;  /* 0x00000003ff067219 */ /* 0x000fc80000011606 */
[----:B------:R-:W-:-:S03]  /*2110*/  SEL R6, R5, R6, !P3 ;  /* 0x0000000605067207 */ /* 0x000fc60005800000 */
[----:B------:R-:W-:-:S04]  /*2120*/  @!P0 IMAD.HI.U32 R16, R7, R2, RZ ;  /* 0x0000000207108227 */ /* 0x000fc800078e00ff */
[----:B------:R-:W-:Y:S01]  /*2130*/  IMAD.MOV R2, RZ, RZ, -R6 ;  /* 0x000000ffff027224 */ /* 0x000fe200078e0a06 */
[----:B------:R-:W-:-:S03]  /*2140*/  @!P0 SHF.R.U32.HI R16, RZ, R3, R16 ;  /* 0x00000003ff108219 */ /* 0x000fc60000011610 */
[----:B------:R-:W-:Y:S01]  /*2150*/  IMAD R2, R40, R2, R5 ;  /* 0x0000000228027224 */ /* 0x000fe200078e0205 */
[----:B------:R-:W-:-:S05]  /*2160*/  @!P0 SEL R3, R7, R16, !P3 ;  /* 0x0000001007038207 */ /* 0x000fca0005800000 */
[--C-:B------:R-:W-:Y:S02]  /*2170*/  @!P0 IMAD.IADD R6, R6, 0x1, -R3.reuse ;  /* 0x0000000106068824 */ /* 0x100fe400078e0a03 */
[----:B------:R-:W-:Y:S01]  /*2180*/  @!P0 IMAD R3, R2, R19, R3 ;  /* 0x0000001302038224 */ /* 0x000fe200078e0203 */
[----:B------:R-:W-:Y:S01]  /*2190*/  IADD3 R2, PT, PT, -R7, RZ, RZ ;  /* 0x000000ff07027210 */ /* 0x000fe20007ffe1ff */
[----:B------:R-:W-:Y:S02]  /*21a0*/  @!P0 IMAD R5, R40, R6, R7 ;  /* 0x0000000628058224 */ /* 0x000fe400078e0207 */
[----:B------:R-:W-:Y:S02]  /*21b0*/  @!P0 IMAD.MOV.U32 R7, RZ, RZ, R3 ;  /* 0x000000ffff078224 */ /* 0x000fe400078e0003 */
[----:B------:R-:W-:Y:S02]  /*21c0*/  IMAD R2, R18, R2, R11 ;  /* 0x0000000212027224 */ /* 0x000fe400078e020b */
[----:B------:R-:W-:-:S02]  /*21d0*/  IMAD R8, R5, R4, R8 ;  /* 0x0000000405087224 */ /* 0x000fc400078e0208 */
[----:B------:R-:W-:Y:S02]  /*21e0*/  IMAD R11, R7, R18, R2 ;  /* 0x00000012070b7224 */ /* 0x000fe400078e0202 */
.L_x_34:
[----:B------:R-:W1:Y:S02]  /*21f0*/  LDCU UR8, c[0x0][0xb30] ;  /* 0x00016600ff0877ac */ /* 0x000e640008000800 */
[----:B-1----:R-:W-:-:S09]  /*2200*/  UISETP.NE.AND UP0, UPT, UR8, 0x1, UPT ;  /* 0x000000010800788c */ /* 0x002fd2000bf05270 */
[----:B------:R-:W-:Y:S05]  /*2210*/  BRA.U UP0, `(.L_x_35) ;  /* 0x0000000100407547 */ /* 0x000fea000b800000 */
[----:B------:R-:W1:Y:S08]  /*2220*/  LDC.64 R4, c[0x0][0xb10] ;  /* 0x0002c400ff047b82 */ /* 0x000e700000000a00 */
[----:B------:R-:W2:Y:S08]  /*2230*/  LDC.64 R2, c[0x0][0xb18] ;  /* 0x0002c600ff027b82 */ /* 0x000eb00000000a00 */
[----:B------:R-:W3:Y:S08]  /*2240*/  LDC R6, c[0x0][0xb20] ;  /* 0x0002c800ff067b82 */ /* 0x000ef00000000800 */
[----:B------:R-:W4:Y:S01]  /*2250*/  LDC R16, c[0x0][0xb0c] ;  /* 0x0002c300ff107b82 */ /* 0x000f220000000800 */
[----:B-1----:R-:W-:-:S05]  /*2260*/  IMAD.HI.U32 R4, R11, R4, RZ ;  /* 0x000000040b047227 */ /* 0x002fca00078e00ff */
[----:B------:R-:W-:Y:S01]  /*2270*/  SHF.R.U32.HI R4, RZ, R5, R4 ;  /* 0x00000005ff047219 */ /* 0x000fe20000011604 */
[----:B--2---:R-:W-:Y:S01]  /*2280*/  IMAD.HI.U32 R3, R8, R3, RZ ;  /* 0x0000000308037227 */ /* 0x004fe200078e00ff */
[----:B------:R-:W-:-:S04]  /*2290*/  ISETP.NE.AND P0, PT, R2, 0x1, PT ;  /* 0x000000010200780c */ /* 0x000fc80003f05270 */
[----:B---3--:R-:W-:-:S04]  /*22a0*/  SHF.R.U32.HI R3, RZ, R6, R3 ;  /* 0x00000006ff037219 */ /* 0x008fc80000011603 */
[----:B------:R-:W-:Y:S02]  /*22b0*/  SEL R3, R8, R3, !P0 ;  /* 0x0000000308037207 */ /* 0x000fe40004000000 */
[----:B----4-:R-:W-:-:S04]  /*22c0*/  ISETP.NE.AND P1, PT, R16, 0x1, PT ;  /* 0x000000011000780c */ /* 0x010fc80003f25270 */
[----:B------:R-:W-:-:S05]  /*22d0*/  SEL R4, R11, R4, !P1 ;  /* 0x000000040b047207 */ /* 0x000fca0004800000 */
[----:B------:R-:W-:Y:S02]  /*22e0*/  IMAD.IADD R5, R3, 0x1, -R4 ;  /* 0x0000000103057824 */ /* 0x000fe400078e0a04 */
[----:B------:R-:W-:Y:S02]  /*22f0*/  IMAD.IADD R3, R4, 0x1, -R3 ;  /* 0x0000000104037824 */ /* 0x000fe400078e0a03 */
[----:B------:R-:W-:Y:S02]  /*2300*/  IMAD R11, R5, R16, R11 ;  /* 0x00000010050b7224 */ /* 0x000fe400078e020b */
[----:B------:R-:W-:-:S07]  /*2310*/  IMAD R8, R3, R2, R8 ;  /* 0x0000000203087224 */ /* 0x000fce00078e0208 */
.L_x_35:
[----:B------:R-:W-:Y:S01]  /*2320*/  VIADD R14, R14, 0x1 ;  /* 0x000000010e0e7836 */ /* 0x000fe20000000000 */
[----:B------:R-:W-:Y:S01]  /*2330*/  PLOP3.LUT P1, PT, PT, PT, PT, 0x80, 0x8 ;  /* 0x000000000008781c */ /* 0x000fe20003f2f070 */
[----:B------:R-:W-:Y:S02]  /*2340*/  IMAD.IADD R97, R11, 0x1, R90 ;  /* 0x000000010b617824 */ /* 0x000fe400078e025a */
[----:B------:R-:W-:Y:S01]  /*2350*/  IMAD.IADD R91, R8, 0x1, R79 ;  /* 0x00000001085b7824 */ /* 0x000fe200078e024f */
[----:B------:R-:W-:-:S04]  /*2360*/  ISETP.NE.AND P0, PT, R14, 0x2, PT ;  /* 0x000000020e00780c */ /* 0x000fc80003f05270 */
[----:B------:R-:W-:Y:S02]  /*2370*/  SEL R2, RZ, 0x1, P0 ;  /* 0x00000001ff027807 */ /* 0x000fe40000000000 */
[----:B------:R-:W-:Y:S02]  /*2380*/  SEL R14, R14, RZ, P0 ;  /* 0x000000ff0e0e7207 */ /* 0x000fe40000000000 */
[----:B------:R-:W-:Y:S01]  /*2390*/  LOP3.LUT R13, R13, R2, RZ, 0x3c, !PT ;  /* 0x000000020d0d7212 */ /* 0x000fe200078e3cff */
[----:B------:R-:W-:Y:S06]  /*23a0*/  @P2 BRA `(.L_x_36) ;  /* 0xfffffff000a02947 */ /* 0x000fec000383ffff */
[----:B------:R-:W-:Y:S01]  /*23b0*/  UIADD3 UR4, UPT, UPT, UR4, 0x68, URZ ;  /* 0x0000006804047890 */ /* 0x000fe2000fffe0ff */
[----:B------:R-:W-:-:S03]  /*23c0*/  SHF.L.U32 R3, R15, 0x1f, RZ ;  /* 0x0000001f0f037819 */ /* 0x000fc600000006ff */
[----:B------:R-:W-:-:S09]  /*23d0*/  ULEA UR5, UR6, UR4, 0x3 ;  /* 0x0000000406057291 */ /* 0x000fd2000f8e18ff */
[----:B------:R-:W1:Y:S02]  /*23e0*/  SYNCS.PHASECHK.TRANS64.TRYWAIT P0, [UR5], R3 ;  /* 0x00000003ff0075a7 */ /* 0x000e640008001105 */
[----:B-1----:R-:W-:Y:S05]  /*23f0*/  @!P0 BRA `(.L_x_37) ;  /* 0x0000004400448947 */ /* 0x002fea0003800000 */
.L_x_110:
[----:B------:R-:W-:-:S04]  /*2400*/  UIADD3 UR6, UPT, UPT, UR6, 0x1, URZ ;  /* 0x0000000106067890 */ /* 0x000fc8000fffe0ff */
[----:B------:R-:W-:-:S04]  /*2410*/  UISETP.NE.AND UP0, UPT, UR6, 0xd, UPT ;  /* 0x0000000d0600788c */ /* 0x000fc8000bf05270 */
[----:B------:R-:W-:Y:S02]  /*2420*/  USEL UR7, URZ, 0x1, UP0 ;  /* 0x00000001ff077887 */ /* 0x000fe40008000000 */
[----:B------:R-:W-:-:S04]  /*2430*/  USEL UR6, UR6, URZ, UP0 ;  /* 0x000000ff06067287 */ /* 0x000fc80008000000 */
[----:B------:R-:W-:Y:S01]  /*2440*/  ULEA UR5, UR6, UR4, 0x3 ;  /* 0x0000000406057291 */ /* 0x000fe2000f8e18ff */
[----:B------:R-:W-:-:S04]  /*2450*/  LOP3.LUT R2, R15, UR7, RZ, 0x3c, !PT ;  /* 0x000000070f027c12 */ /* 0x000fc8000f8e3cff */
[----:B-1----:R-:W-:-:S04]  /*2460*/  SHF.L.U32 R3, R2, 0x1f, RZ ;  /* 0x0000001f02037819 */ /* 0x002fc800000006ff */
[----:B------:R-:W1:Y:S02]  /*2470*/  SYNCS.PHASECHK.TRANS64.TRYWAIT P0, [UR5], R3 ;  /* 0x00000003ff0075a7 */ /* 0x000e640008001105 */
[----:B-1----:R-:W-:Y:S05]  /*2480*/  @!P0 BRA `(.L_x_38) ;  /* 0x0000004400388947 */ /* 0x002fea0003800000 */
.L_x_112:
        /* <DEDUP_REMOVED lines=9> */
.L_x_114:
        /* <DEDUP_REMOVED lines=9> */
.L_x_116:
        /* <DEDUP_REMOVED lines=9> */
.L_x_118:
        /* <DEDUP_REMOVED lines=9> */
.L_x_120:
        /* <DEDUP_REMOVED lines=9> */
.L_x_122:
        /* <DEDUP_REMOVED lines=9> */
.L_x_124:
        /* <DEDUP_REMOVED lines=9> */
.L_x_126:
        /* <DEDUP_REMOVED lines=9> */
.L_x_128:
        /* <DEDUP_REMOVED lines=9> */
.L_x_130:
        /* <DEDUP_REMOVED lines=9> */
.L_x_132:
[----:B------:R-:W-:-:S04]  /*2a30*/  UIADD3 UR6, UPT, UPT, UR6, 0x1, URZ ;  /* 0x0000000106067890 */ /* 0x000fc8000fffe0ff */
[----:B------:R-:W-:-:S04]  /*2a40*/  UISETP.NE.AND UP0, UPT, UR6, 0xd, UPT ;  /* 0x0000000d0600788c */ /* 0x000fc8000bf05270 */
[----:B------:R-:W-:Y:S02]  /*2a50*/  USEL UR5, URZ, 0x1, UP0 ;  /* 0x00000001ff057887 */ /* 0x000fe40008000000 */
[----:B------:R-:W-:-:S04]  /*2a60*/  USEL UR6, UR6, URZ, UP0 ;  /* 0x000000ff06067287 */ /* 0x000fc80008000000 */
[----:B------:R-:W-:Y:S01]  /*2a70*/  ULEA UR6, UR6, UR4, 0x3 ;  /* 0x0000000406067291 */ /* 0x000fe2000f8e18ff */
[----:B-1----:R-:W-:-:S04]  /*2a80*/  LOP3.LUT R3, R2, UR5, RZ, 0x3c, !PT ;  /* 0x0000000502037c12 */ /* 0x002fc8000f8e3cff */
[----:B------:R-:W-:Y:S01]  /*2a90*/  SHF.L.U32 R3, R3, 0x1f, RZ ;  /* 0x0000001f03037819 */ /* 0x000fe200000006ff */
[----:B----4-:R-:W-:-:S07]  /*2aa0*/  IMAD.U32 R0, RZ, RZ, UR6 ;  /* 0x00000006ff007e24 */ /* 0x010fce000f8e00ff */
.L_x_49:
[----:B-1----:R1:W2:Y:S02]  /*2ab0*/  SYNCS.PHASECHK.TRANS64.TRYWAIT P0, [R0+URZ], R3 ;  /* 0x00000003000075a7 */ /* 0x0022a400080011ff */
[----:B--2---:R-:W-:Y:S05]  /*2ac0*/  @!P0 NANOSLEEP.SYNCS 0x989680 ;  /* 0x009896800000895d */ /* 0x004fea0003900000 */
[----:B------:R-:W2:Y:S02]  /*2ad0*/  @!P0 SYNCS.PHASECHK.TRANS64 P0, [R0+URZ], R3 ;  /* 0x00000003000085a7 */ /* 0x000ea400080010ff */
[----:B--2---:R-:W-:Y:S05]  /*2ae0*/  @P0 EXIT ;  /* 0x000000000000094d */ /* 0x004fea0003800000 */
[----:B------:R-:W-:Y:S05]  /*2af0*/  BRA `(.L_x_49) ;  /* 0xfffffffc00ec7947 */ /* 0x000fea000383ffff */
.L_x_18:
[----:B------:R-:W-:-:S04]  /*2b00*/  UISETP.NE.AND UP1, UPT, UR37, URZ, UPT ;  /* 0x000000ff2500728c */ /* 0x000fc8000bf25270 */
[----:B------:R-:W-:-:S09]  /*2b10*/  UISETP.NE.OR UP1, UPT, UR8, 0x1, UP1 ;  /* 0x000000010800788c */ /* 0x000fd20008f25670 */
[----:B------:R-:W-:Y:S05]  /*2b20*/  BRA.U UP1, `(.L_x_50) ;  /* 0x0000000501487547 */ /* 0x000fea000b800000 */
[----:B------:R-:W-:Y:S01]  /*2b30*/  ISETP.NE.AND P2, PT, R2, RZ, PT ;  /* 0x000000ff0200720c */ /* 0x000fe20003f45270 */
[----:B------:R-:W-:Y:S01]  /*2b40*/  IMAD.MOV.U32 R12, RZ, RZ, 0x1 ;  /* 0x00000001ff0c7424 */ /* 0x000fe200078e00ff */
[----:B------:R-:W-:Y:S02]  /*2b50*/  CS2R R10, SRZ ;  /* 0x00000000000a7805 */ /* 0x000fe4000001ff00 */
[----:B------:R-:W-:Y:S01]  /*2b60*/  CS2R R8, SRZ ;  /* 0x0000000000087805 */ /* 0x000fe2000001ff00 */
[----:B------:R-:W-:Y:S01]  /*2b70*/  UMOV UR4, 0x400 ;  /* 0x0000040000047882 */ /* 0x000fe20000000000 */
[----:B------:R-:W-:Y:S01]  /*2b80*/  UMOV UR6, URZ ;  /* 0x000000ff00067c82 */ /* 0x000fe20008000000 */
[----:B------:R-:W-:-:S12]  /*2b90*/  ULEA UR37, UR37, UR4, 0x18 ;  /* 0x0000000425257291 */ /* 0x000fd8000f8ec0ff */
.L_x_54:
[----:B------:R-:W-:Y:S02]  /*2ba0*/  LEA R0, R8, UR37, 0x3 ;  /* 0x0000002508007c11 */ /* 0x000fe4000f8e18ff */
[----:B------:R-:W-:-:S03]  /*2bb0*/  SHF.L.U32 R5, R9, 0x1f, RZ ;  /* 0x0000001f09057819 */ /* 0x000fc600000006ff */
[----:B------:R-:W-:Y:S01]  /*2bc0*/  VIADD R4, R0, 0x160 ;  /* 0x0000016000047836 */ /* 0x000fe20000000000 */
[----:B------:R-:W1:Y:S02]  /*2bd0*/  SYNCS.PHASECHK.TRANS64.TRYWAIT P0, [R0+URZ+0x150], R5 ;  /* 0x00015005000075a7 */ /* 0x000e6400080011ff */
[----:B-1----:R-:W-:Y:S05]  /*2be0*/  @!P0 BRA `(.L_x_51) ;  /* 0x0000004000688947 */ /* 0x002fea0003800000 */
.L_x_133:
[----:B------:R-:W-:Y:S01]  /*2bf0*/  ULEA UR5, UR6, UR37, 0x3 ;  /* 0x0000002506057291 */ /* 0x000fe2000f8e18ff */
[----:B------:R-:W-:Y:S02]  /*2c00*/  PRMT R4, RZ, 0x654, R4 ;  /* 0x00000654ff047816 */ /* 0x000fe40000000004 */
[----:B-1----:R-:W-:Y:S01]  /*2c10*/  SHF.L.U32 R5, R12, 0x1f, RZ ;  /* 0x0000001f0c057819 */ /* 0x002fe200000006ff */
[----:B------:R-:W-:Y:S01]  /*2c20*/  UIADD3 UR4, UPT, UPT, UR5, 0xf0, URZ ;  /* 0x000000f005047890 */ /* 0x000fe2000fffe0ff */
[----:B------:R1:W-:Y:S05]  /*2c30*/  SYNCS.ARRIVE.TRANS64.RED.A1T0 RZ, [R4+URZ], RZ ;  /* 0x000000ff04ff79a7 */ /* 0x0003ea00081004ff */
[----:B------:R-:W-:Y:S01]  /*2c40*/  IMAD.U32 R7, RZ, RZ, UR4 ;  /* 0x00000004ff077e24 */ /* 0x000fe2000f8e00ff */
[----:B------:R-:W2:Y:S04]  /*2c50*/  SYNCS.PHASECHK.TRANS64.TRYWAIT P0, [UR5+0x100], R5 ;  /* 0x00010005ff0075a7 */ /* 0x000ea80008001105 */
[----:B------:R-:W-:Y:S01]  /*2c60*/  PRMT R6, R2, 0x654, R7 ;  /* 0x0000065402067816 */ /* 0x000fe20000000007 */
[----:B-1----:R-:W-:Y:S01]  /*2c70*/  @!P2 IMAD.MOV.U32 R4, RZ, RZ, 0x10 ;  /* 0x00000010ff04a424 */ /* 0x002fe200078e00ff */
[----:B--2---:R-:W-:Y:S06]  /*2c80*/  @!P0 BRA `(.L_x_52) ;  /* 0x0000004000548947 */ /* 0x004fec0003800000 */
.L_x_135:
[----:B------:R-:W-:Y:S01]  /*2c90*/  ULEA UR4, UR6, UR37, 0x4 ;  /* 0x0000002506047291 */ /* 0x000fe2000f8e20ff */
[----:B------:R-:W-:Y:S01]  /*2ca0*/  SEL R3, R6, R3, !P2 ;  /* 0x0000000306037207 */ /* 0x000fe20005000000 */
[----:B------:R-:W-:Y:S01]  /*2cb0*/  UIADD3 UR5, UPT, UPT, UR5, 0xf0, URZ ;  /* 0x000000f005057890 */ /* 0x000fe2000fffe0ff */
[----:B-1----:R-:W-:Y:S01]  /*2cc0*/  LEA R0, R11, UR37, 0x3 ;  /* 0x000000250b007c11 */ /* 0x002fe2000f8e18ff */
[----:B------:R-:W-:Y:S01]  /*2cd0*/  UIADD3 UR4, UPT, UPT, UR4, 0x180, URZ ;  /* 0x0000018004047890 */ /* 0x000fe2000fffe0ff */
[----:B------:R-:W-:Y:S01]  /*2ce0*/  SHF.L.U32 R5, R10, 0x1f, RZ ;  /* 0x0000001f0a057819 */ /* 0x000fe200000006ff */
[----:B------:R1:W-:Y:S01]  /*2cf0*/  @!P2 SYNCS.ARRIVE.TRANS64.RED RZ, [R3+URZ], R4 ;  /* 0x0000000403ffa9a7 */ /* 0x0003e200080004ff */
[----:B------:R-:W-:Y:S01]  /*2d00*/  UIADD3 UR6, UPT, UPT, UR6, 0x1, URZ ;  /* 0x0000000106067890 */ /* 0x000fe2000fffe0ff */
[----:B------:R-:W-:-:S03]  /*2d10*/  VIADD R8, R8, 0x1 ;  /* 0x0000000108087836 */ /* 0x000fc60000000000 */
[----:B------:R-:W-:Y:S02]  /*2d20*/  UISETP.NE.AND UP0, UPT, UR6, 0x2, UPT ;  /* 0x000000020600788c */ /* 0x000fe4000bf05270 */
[----:B------:R-:W-:Y:S06]  /*2d30*/  UGETNEXTWORKID.BROADCAST [UR4], [UR5] ;  /* 0x00000000040073ca */ /* 0x000fec0008000100 */
[----:B------:R-:W-:Y:S01]  /*2d40*/  USEL UR4, URZ, 0x1, UP0 ;  /* 0x00000001ff047887 */ /* 0x000fe20008000000 */
[----:B------:R-:W-:Y:S01]  /*2d50*/  ISETP.NE.AND P0, PT, R8, 0x2, PT ;  /* 0x000000020800780c */ /* 0x000fe20003f05270 */
[----:B------:R-:W-:Y:S01]  /*2d60*/  USEL UR6, UR6, URZ, UP0 ;  /* 0x000000ff06067287 */ /* 0x000fe20008000000 */
[----:B------:R-:W2:Y:S03]  /*2d70*/  SYNCS.PHASECHK.TRANS64.TRYWAIT P1, [R0+URZ+0xf0], R5 ;  /* 0x0000f005000075a7 */ /* 0x000ea600080211ff */
[----:B------:R-:W-:Y:S01]  /*2d80*/  LOP3.LUT R12, R12, UR4, RZ, 0x3c, !PT ;  /* 0x000000040c0c7c12 */ /* 0x000fe2000f8e3cff */
[----:B-12---:R-:W-:Y:S07]  /*2d90*/  @!P1 BRA `(.L_x_53) ;  /* 0x0000004000289947 */ /* 0x006fee0003800000 */
.L_x_136:
[C---:B------:R-:W-:Y:S01]  /*2da0*/  LEA R4, R11.reuse, UR37, 0x4 ;  /* 0x000000250b047c11 */ /* 0x040fe2000f8e20ff */
[----:B-1----:R-:W-:Y:S01]  /*2db0*/  VIADD R0, R0, 0x100 ;  /* 0x0000010000007836 */ /* 0x002fe20000000000 */
[----:B------:R-:W-:Y:S01]  /*2dc0*/  SEL R8, R8, RZ, P0 ;  /* 0x000000ff08087207 */ /* 0x000fe20000000000 */
[----:B------:R-:W-:-:S03]  /*2dd0*/  VIADD R11, R11, 0x1 ;  /* 0x000000010b0b7836 */ /* 0x000fc60000000000 */
[----:B------:R-:W1:Y:S01]  /*2de0*/  LDS.128 R4, [R4+0x180] ;  /* 0x0001800004047984 */ /* 0x000e620000000c00 */
[----:B------:R-:W-:Y:S02]  /*2df0*/  PRMT R0, RZ, 0x654, R0 ;  /* 0x00000654ff007816 */ /* 0x000fe40000000000 */
[C---:B------:R-:W-:Y:S01]  /*2e00*/  ISETP.NE.AND P1, PT, R11.reuse, 0x2, PT ;  /* 0x000000020b00780c */ /* 0x040fe20003f25270 */
[----:B------:R-:W-:Y:S01]  /*2e10*/  @!PT LDS RZ, [RZ] ;  /* 0x00000000fffff984 */ /* 0x000fe20000000800 */
[----:B------:R-:W-:Y:S01]  /*2e20*/  @!PT LDS RZ, [RZ] ;  /* 0x00000000fffff984 */ /* 0x000fe20000000800 */
[----:B------:R-:W-:Y:S01]  /*2e30*/  @!PT LDS RZ, [RZ] ;  /* 0x00000000fffff984 */ /* 0x000fe20000000800 */
[----:B------:R-:W-:Y:S01]  /*2e40*/  @!PT LDS RZ, [RZ] ;  /* 0x00000000fffff984 */ /* 0x000fe20000000800 */
[----:B------:R2:W-:Y:S06]  /*2e50*/  MEMBAR.ALL.CTA ;  /* 0x0000000000007992 */ /* 0x0005ec0000008000 */
[----:B--2---:R-:W2:Y:S01]  /*2e60*/  FENCE.VIEW.ASYNC.S ;  /* 0x00000000000073c6 */ /* 0x004ea20000000000 */
[----:B------:R-:W-:Y:S01]  /*2e70*/  SEL R11, R11, RZ, P1 ;  /* 0x000000ff0b0b7207 */ /* 0x000fe20000800000 */
[----:B--2---:R2:W-:Y:S01]  /*2e80*/  SYNCS.ARRIVE.TRANS64.RED.A1T0 RZ, [R0+URZ], RZ ;  /* 0x000000ff00ff79a7 */ /* 0x0045e200081004ff */
[----:B-1----:R-:W-:-:S02]  /*2e90*/  LOP3.LUT P3, RZ, R6, 0x1, RZ, 0xc0, !PT ;  /* 0x0000000106ff7812 */ /* 0x002fc4000786c0ff */
[----:B------:R-:W-:-:S04]  /*2ea0*/  SEL R5, RZ, 0x1, P1 ;  /* 0x00000001ff057807 */ /* 0x000fc80000800000 */
[----:B------:R-:W-:Y:S02]  /*2eb0*/  LOP3.LUT R10, R10, R5, RZ, 0x3c, !PT ;  /* 0x000000050a0a7212 */ /* 0x000fe400078e3cff */
[----:B--2---:R-:W-:-:S04]  /*2ec0*/  SEL R0, RZ, 0x1, P0 ;  /* 0x00000001ff007807 */ /* 0x004fc80000000000 */
[----:B------:R-:W-:Y:S01]  /*2ed0*/  LOP3.LUT R9, R9, R0, RZ, 0x3c, !PT ;  /* 0x0000000009097212 */ /* 0x000fe200078e3cff */
[----:B------:R-:W-:Y:S06]  /*2ee0*/  @P3 BRA `(.L_x_54) ;  /* 0xfffffffc002c3947 */ /* 0x000fec000383ffff */
[----:B------:R-:W-:Y:S01]  /*2ef0*/  ULEA UR5, UR6, UR37, 0x3 ;  /* 0x0000002506057291 */ /* 0x000fe2000f8e18ff */
[----:B------:R-:W-:-:S08]  /*2f00*/  SHF.L.U32 R3, R12, 0x1f, RZ ;  /* 0x0000001f0c037819 */ /* 0x000fd000000006ff */
[----:B------:R-:W1:Y:S02]  /*2f10*/  SYNCS.PHASECHK.TRANS64 P0, [UR5+0x100], R3 ;  /* 0x00010003ff0075a7 */ /* 0x000e640008001005 */
[----:B-1----:R-:W-:Y:S05]  /*2f20*/  @P0 BRA `(.L_x_55) ;  /* 0x0000000000080947 */ /* 0x002fea0003800000 */
[----:B------:R-:W1:Y:S02]  /*2f30*/  SYNCS.PHASECHK.TRANS64.TRYWAIT P0, [UR5+0x100], R3 ;  /* 0x00010003ff0075a7 */ /* 0x000e640008001105 */
[----:B-1----:R-:W-:Y:S05]  /*2f40*/  @!P0 BRA `(.L_x_56) ;  /* 0x0000003c00d08947 */ /* 0x002fea0003800000 */
.L_x_55:
[----:B------:R-:W-:-:S04]  /*2f50*/  UIADD3 UR4, UPT, UPT, UR6, 0x1, URZ ;  /* 0x0000000106047890 */ /* 0x000fc8000fffe0ff */
[----:B------:R-:W-:-:S04]  /*2f60*/  UISETP.NE.AND UP0, UPT, UR4, 0x2, UPT ;  /* 0x000000020400788c */ /* 0x000fc8000bf05270 */
[----:B------:R-:W-:Y:S02]  /*2f70*/  USEL UR7, URZ, 0x1, UP0 ;  /* 0x00000001ff077887 */ /* 0x000fe40008000000 */
[----:B------:R-:W-:-:S04]  /*2f80*/  USEL UR4, UR4, URZ, UP0 ;  /* 0x000000ff04047287 */ /* 0x000fc80008000000 */
[----:B------:R-:W-:Y:S01]  /*2f90*/  ULEA UR4, UR4, UR37, 0x3 ;  /* 0x0000002504047291 */ /* 0x000fe2000f8e18ff */
[----:B-1----:R-:W-:-:S04]  /*2fa0*/  LOP3.LUT R3, R12, UR7, RZ, 0x3c, !PT ;  /* 0x000000070c037c12 */ /* 0x002fc8000f8e3cff */
[----:B------:R-:W-:-:S04]  /*2fb0*/  SHF.L.U32 R0, R3, 0x1f, RZ ;  /* 0x0000001f03007819 */ /* 0x000fc800000006ff */
[----:B------:R-:W1:Y:S02]  /*2fc0*/  SYNCS.PHASECHK.TRANS64 P0, [UR4+0x100], R0 ;  /* 0x00010000ff0075a7 */ /* 0x000e640008001004 */
[----:B-1----:R-:W-:Y:S05]  /*2fd0*/  @P0 EXIT ;  /* 0x000000000000094d */ /* 0x002fea0003800000 */
[----:B------:R-:W-:Y:S02]  /*2fe0*/  SHF.L.U32 R3, R3, 0x1f, RZ ;  /* 0x0000001f03037819 */ /* 0x000fe400000006ff */
[----:B------:R-:W-:-:S07]  /*2ff0*/  MOV R0, UR4 ;  /* 0x0000000400007c02 */ /* 0x000fce0008000f00 */
.L_x_57:
[----:B-1----:R1:W2:Y:S02]  /*3000*/  SYNCS.PHASECHK.TRANS64.TRYWAIT P0, [R0+URZ+0x100], R3 ;  /* 0x00010003000075a7 */ /* 0x0022a400080011ff */
[----:B--2---:R-:W-:Y:S05]  /*3010*/  @!P0 NANOSLEEP.SYNCS 0x989680 ;  /* 0x009896800000895d */ /* 0x004fea0003900000 */
[----:B------:R-:W2:Y:S02]  /*3020*/  @!P0 SYNCS.PHASECHK.TRANS64 P0, [R0+URZ+0x100], R3 ;  /* 0x00010003000085a7 */ /* 0x000ea400080010ff */
[----:B--2---:R-:W-:Y:S05]  /*3030*/  @P0 EXIT ;  /* 0x000000000000094d */ /* 0x004fea0003800000 */
[----:B------:R-:W-:Y:S05]  /*3040*/  BRA `(.L_x_57) ;  /* 0xfffffffc00ec7947 */ /* 0x000fea000383ffff */
.L_x_50:
[----:B------:R-:W-:-:S09]  /*3050*/  UISETP.NE.AND UP1, UPT, UR8, URZ, UPT ;  /* 0x000000ff0800728c */ /* 0x000fd2000bf25270 */
[----:B------:R-:W-:Y:S05]  /*3060*/  BRA.U UP1, `(.L_x_58) ;  /* 0x0000000d01c87547 */ /* 0x000fea000b800000 */
[----:B------:R-:W-:Y:S01]  /*3070*/  UMOV UR4, 0x40 ;  /* 0x0000004000047882 */ /* 0x000fe20000000000 */
[----:B------:R-:W-:Y:S01]  /*3080*/  NOP ;  /* 0x0000000000007918 */ /* 0x000fe20000000000 */
[----:B------:R-:W-:Y:S01]  /*3090*/  ULEA UR4, UR37, UR4, 0x18 ;  /* 0x0000000425047291 */ /* 0x000fe2000f8ec0ff */
[----:B------:R-:W-:Y:S02]  /*30a0*/  UMOV UR5, 0x400 ;  /* 0x0000040000057882 */ /* 0x000fe40000000000 */
[----:B------:R-:W-:-:S06]  /*30b0*/  ULEA UR37, UR37, UR5, 0x18 ;  /* 0x0000000525257291 */ /* 0x000fcc000f8ec0ff */
[----:B------:R-:W1:Y:S02]  /*30c0*/  LDS.U8 R0, [UR4+0x1c] ;  /* 0x00001c04ff007984 */ /* 0x000e640008000000 */
[----:B-1----:R-:W-:-:S13]  /*30d0*/  ISETP.NE.AND P0, PT, R0, RZ, PT ;  /* 0x000000ff0000720c */ /* 0x002fda0003f05270 */
[----:B------:R-:W-:Y:S05]  /*30e0*/  @P0 BRA `(.L_x_59) ;  /* 0x0000000000580947 */ /* 0x000fea0003800000 */
[----:B------:R-:W-:-:S13]  /*30f0*/  ELECT P0, URZ, PT ;  /* 0x0000000000ff782f */ /* 0x000fda0003800000 */
[----:B------:R-:W-:Y:S05]  /*3100*/  @!P0 BRA `(.L_x_60) ;  /* 0x0000000000608947 */ /* 0x000fea0003800000 */
[----:B------:R-:W-:Y:S01]  /*3110*/  UMOV UR5, 0x10 ;  /* 0x0000001000057882 */ /* 0x000fe20000000000 */
[----:B------:R-:W-:Y:S01]  /*3120*/  HFMA2 R0, -RZ, RZ, 0, 5.9604644775390625e-08 ;  /* 0x00000001ff007431 */ /* 0x000fe200000001ff */
[----:B------:R-:W-:-:S03]  /*3130*/  MOV R2, 0xffff ;  /* 0x0000ffff00027802 */ /* 0x000fc60000000f00 */
[----:B------:R-:W-:Y:S04]  /*3140*/  DEPBAR.LE SB1, 0x36 ;  /* 0x00009d800000791a */ /* 0x000fe80000000000 */
[----:B------:R-:W1:Y:S02]  /*3150*/  UTCATOMSWS.FIND_AND_SET.ALIGN UP0, UR5, UR5 ;  /* 0x00000005000575e3 */ /* 0x000e640008000800 */
[----:B-1----:R-:W-:Y:S01]  /*3160*/  MOV R3, UR5 ;  /* 0x0000000500037c02 */ /* 0x002fe20008000f00 */
[----:B------:R-:W-:Y:S06]  /*3170*/  BRA.U UP0, `(.L_x_61) ;  /* 0x0000000100187547 */ /* 0x000fec000b800000 */
.L_x_62:
[----:B------:R-:W-:Y:S05]  /*3180*/  NANOSLEEP 0x64 ;  /* 0x000000640000795d */ /* 0x000fea0003800000 */
[----:B------:R-:W-:-:S05]  /*3190*/  UMOV UR5, 0x10 ;  /* 0x0000001000057882 */ /* 0x000fca0000000000 */
[----:B------:R-:W-:Y:S04]  /*31a0*/  DEPBAR.LE SB1, 0x36 ;  /* 0x00009d800000791a */ /* 0x000fe80000000000 */
[----:B------:R-:W1:Y:S02]  /*31b0*/  UTCATOMSWS.FIND_AND_SET.ALIGN UP0, UR5, UR5 ;  /* 0x00000005000575e3 */ /* 0x000e640008000800 */
[----:B-1----:R-:W-:Y:S01]  /*31c0*/  MOV R3, UR5 ;  /* 0x0000000500037c02 */ /* 0x002fe20008000f00 */
[----:B------:R-:W-:Y:S05]  /*31d0*/  BRA.U !UP0, `(.L_x_62) ;  /* 0xfffffffd08e87547 */ /* 0x000fea000b83ffff */
.L_x_61:
[-C--:B------:R-:W-:Y:S02]  /*31e0*/  SHF.L.U32 R2, R2, R3.reuse, RZ ;  /* 0x0000000302027219 */ /* 0x080fe400000006ff */
[----:B------:R-:W-:Y:S01]  /*31f0*/  SHF.L.U32 R0, R0, R3, RZ ;  /* 0x0000000300007219 */ /* 0x000fe200000006ff */
[----:B------:R-:W-:Y:S02]  /*3200*/  IMAD.SHL.U32 R3, R3, 0x20, RZ ;  /* 0x0000002003037824 */ /* 0x000fe400078e00ff */
[----:B------:R1:W-:Y:S04]  /*3210*/  ATOMS.OR RZ, [UR4+0x14], R2 ;  /* 0x00001402ffff798c */ /* 0x0003e8000b000004 */
[----:B------:R1:W-:Y:S04]  /*3220*/  ATOMS.OR RZ, [UR4+0x18], R0 ;  /* 0x00001800ffff798c */ /* 0x0003e8000b000004 */
[----:B------:R1:W-:Y:S01]  /*3230*/  STS [UR37+0x1a0], R3 ;  /* 0x0001a003ff007988 */ /* 0x0003e20008000825 */
[----:B------:R-:W-:Y:S05]  /*3240*/  BRA `(.L_x_60) ;  /* 0x0000000000107947 */ /* 0x000fea0003800000 */
.L_x_59:
[----:B------:R-:W-:Y:S02]  /*3250*/  MOV R0, 0xffffffff ;  /* 0xffffffff00007802 */ /* 0x000fe40000000f00 */
[----:B------:R-:W-:-:S03]  /*3260*/  MOV R2, 0x3290 ;  /* 0x0000329000027802 */ /* 0x000fc60000000f00 */
[----:B------:R1:W-:Y:S04]  /*3270*/  STS [UR37+0x1a0], R0 ;  /* 0x0001a000ff007988 */ /* 0x0003e80008000825 */
[----:B-1-3-5:R-:W-:Y:S05]  /*3280*/  CALL.REL.NOINC `($__internal_1_$__cuda_sm10x_tcgen05_guardrail_trap_phase_invalid_during_alloc) ;  /* 0x00000040004c7944 */ /* 0x02afea0003c00000 */
.L_x_60:
[----:B------:R-:W-:Y:S05]  /*3290*/  WARPSYNC.ALL ;  /* 0x0000000000007948 */ /* 0x000fea0003800000 */
[----:B------:R-:W2:Y:S01]  /*32a0*/  S2UR UR5, SR_CgaCtaId ;  /* 0x00000000000579c3 */ /* 0x000ea20000008800 */
[----:B------:R-:W-:Y:S01]  /*32b0*/  UMOV UR4, 0x400 ;  /* 0x0000040000047882 */ /* 0x000fe20000000000 */
[----:B------:R-:W-:-:S06]  /*32c0*/  NOP ;  /* 0x0000000000007918 */ /* 0x000fcc0000000000 */
[----:B------:R-:W-:Y:S06]  /*32d0*/  BAR.ARV 0x6, 0xa0 ;  /* 0x0182800000007b1d */ /* 0x000fec0000002000 */
[----:B------:R-:W4:Y:S01]  /*32e0*/  LDCU UR7, c[0x0][0x38c] ;  /* 0x00007180ff0777ac */ /* 0x000f220008000800 */
[----:B------:R-:W-:Y:S01]  /*32f0*/  IMAD.MOV.U32 R11, RZ, RZ, 0x1 ;  /* 0x00000001ff0b7424 */ /* 0x000fe200078e00ff */
[----:B------:R-:W-:Y:S01]  /*3300*/  CS2R R8, SRZ ;  /* 0x0000000000087805 */ /* 0x000fe2000001ff00 */
[----:B------:R-:W-:Y:S01]  /*3310*/  IMAD.MOV.U32 R10, RZ, RZ, RZ ;  /* 0x000000ffff0a7224 */ /* 0x000fe200078e00ff */
[----:B------:R-:W3:Y:S01]  /*3320*/  LDCU UR6, c[0x0][0x38c] ;  /* 0x00007180ff0677ac */ /* 0x000ee20008000800 */
[----:B------:R-:W-:Y:S01]  /*3330*/  UMOV UR14, URZ ;  /* 0x000000ff000e7c82 */ /* 0x000fe20008000000 */
[----:B------:R-:W-:Y:S01]  /*3340*/  UMOV UR13, URZ ;  /* 0x000000ff000d7c82 */ /* 0x000fe20008000000 */
[----:B--2---:R-:W-:Y:S01]  /*3350*/  ULEA UR5, UR5, UR4, 0x18 ;  /* 0x0000000405057291 */ /* 0x004fe2000f8ec0ff */
[----:B------:R-:W-:Y:S01]  /*3360*/  UMOV UR24, 0x0 ;  /* 0x0000000000187882 */ /* 0x000fe20000000000 */
[----:B------:R-:W-:-:S02]  /*3370*/  UMOV UR25, 0x4110410 ;  /* 0x0411041000197882 */ /* 0x000fc40000000000 */
[----:B------:R-:W-:Y:S02]  /*3380*/  UIADD3 UR10, UPT, UPT, UR5, 0x2400, URZ ;  /* 0x00002400050a7890 */ /* 0x000fe4000fffe0ff */
[----:B------:R-:W-:Y:S02]  /*3390*/  UIADD3 UR15, UPT, UPT, UR5, 0x1c400, URZ ;  /* 0x0001c400050f7890 */ /* 0x000fe4000fffe0ff */
[----:B----4-:R-:W-:Y:S01]  /*33a0*/  UIADD3 UR7, UPT, UPT, UR7, 0x7f, URZ ;  /* 0x0000007f07077890 */ /* 0x010fe2000fffe0ff */
[----:B-1----:R-:W1:Y:S01]  /*33b0*/  LDS R0, [UR5+0x1a0] ;  /* 0x0001a005ff007984 */ /* 0x002e620008000800 */
[----:B------:R-:W-:Y:S02]  /*33c0*/  USHF.R.U32.HI UR10, URZ, 0x4, UR10 ;  /* 0x00000004ff0a7899 */ /* 0x000fe4000801160a */
[----:B------:R-:W-:Y:S02]  /*33d0*/  USHF.R.S32.HI UR4, URZ, 0x1f, UR7 ;  /* 0x0000001fff047899 */ /* 0x000fe40008011407 */
[----:B------:R-:W-:-:S02]  /*33e0*/  USHF.R.U32.HI UR15, URZ, 0x4, UR15 ;  /* 0x00000004ff0f7899 */ /* 0x000fc4000801160f */
[----:B------:R-:W-:Y:S02]  /*33f0*/  ULEA.HI UR4, UR4, UR7, URZ, 0x7 ;  /* 0x0000000704047291 */ /* 0x000fe4000f8f38ff */
[----:B------:R-:W-:Y:S02]  /*3400*/  ULOP3.LUT UR10, UR10, 0x3fff, URZ, 0xc0, !UPT ;  /* 0x00003fff0a0a7892 */ /* 0x000fe4000f8ec0ff */
[----:B------:R-:W-:Y:S01]  /*3410*/  USHF.R.S32.HI UR4, URZ, 0x7, UR4 ;  /* 0x00000007ff047899 */ /* 0x000fe20008011404 */
[----:B------:R-:W-:Y:S01]  /*3420*/  UMOV UR22, 0x0 ;  /* 0x0000000000167882 */ /* 0x000fe20000000000 */
[----:B------:R-:W-:Y:S02]  /*3430*/  UMOV UR23, 0x4110410 ;  /* 0x0411041000177882 */ /* 0x000fe40000000000 */
[----:B------:R-:W-:Y:S02]  /*3440*/  UISETP.LT.AND UP0, UPT, UR4, 0x1, UPT ;  /* 0x000000010400788c */ /* 0x000fe4000bf01270 */
[----:B------:R-:W-:-:S02]  /*3450*/  ULOP3.LUT UR15, UR15, 0x3fff, URZ, 0xc0, !UPT ;  /* 0x00003fff0f0f7892 */ /* 0x000fc4000f8ec0ff */
[----:B------:R-:W-:Y:S02]  /*3460*/  USEL UR9, UR4, 0x1, !UP0 ;  /* 0x0000000104097887 */ /* 0x000fe4000c000000 */
[----:B------:R-:W-:Y:S02]  /*3470*/  ULOP3.LUT UR10, UR10, 0x10000, URZ, 0xfc, !UPT ;  /* 0x000100000a0a7892 */ /* 0x000fe4000f8efcff */
[----:B------:R-:W-:Y:S02]  /*3480*/  UIADD3 UR9, UPT, UPT, -UR9, URZ, URZ ;  /* 0x000000ff09097290 */ /* 0x000fe4000fffe1ff */
[----:B---3--:R-:W-:Y:S01]  /*3490*/  UISETP.GE.AND UP3, UPT, UR6, 0x1, UPT ;  /* 0x000000010600788c */ /* 0x008fe2000bf66270 */
[----:B------:R-:W-:Y:S01]  /*34a0*/  UMOV UR20, 0x0 ;  /* 0x0000000000147882 */ /* 0x000fe20000000000 */
[----:B------:R-:W-:Y:S01]  /*34b0*/  UMOV UR21, 0x4110410 ;  /* 0x0411041000157882 */ /* 0x000fe20000000000 */
[----:B------:R-:W-:Y:S01]  /*34c0*/  UMOV UR18, 0x0 ;  /* 0x0000000000127882 */ /* 0x000fe20000000000 */
[----:B------:R-:W-:Y:S01]  /*34d0*/  UMOV UR19, 0x4110410 ;  /* 0x0411041000137882 */ /* 0x000fe20000000000 */
[----:B-1----:R-:W-:-:S15]  /*34e0*/  R2UR UR16, R0 ;  /* 0x00000000001072ca */ /* 0x002fde00000e0000 */
.L_x_69:
[----:B------:R-:W-:Y:S02]  /*34f0*/  LEA R0, R10, UR5, 0x3 ;  /* 0x000000050a007c11 */ /* 0x000fe4000f8e18ff */
[----:B------:R-:W-:Y:S02]  /*3500*/  SHF.L.U32 R5, R9, 0x1f, RZ ;  /* 0x0000001f09057819 */ /* 0x000fe400000006ff */
[----:B------:R-:W-:Y:S01]  /*3510*/  PLOP3.LUT P0, PT, PT, PT, UP3, 0x80, 0x8 ;  /* 0x000000000008781c */ /* 0x000fe20003f0f038 */
[----:B------:R-:W-:Y:S01]  /*3520*/  VIADD R3, R0, 0x100 ;  /* 0x0000010000037836 */ /* 0x000fe20000000000 */
[----:B-1----:R-:W1:Y:S02]  /*3530*/  SYNCS.PHASECHK.TRANS64.TRYWAIT P1, [R0+URZ+0xf0], R5 ;  /* 0x0000f005000075a7 */ /* 0x002e6400080211ff */
[----:B-1-3--:R-:W-:Y:S09]  /*3540*/  @!P1 BRA `(.L_x_63) ;  /* 0x0000003800689947 */ /* 0x00aff20003800000 */
.L_x_138:
[----:B------:R-:W-:Y:S01]  /*3550*/  LEA R4, R10, UR5, 0x4 ;  /* 0x000000050a047c11 */ /* 0x000fe2000f8e20ff */
[----:B------:R-:W-:Y:S01]  /*3560*/  @UP3 ULEA UR6, UR13, UR5, 0x3 ;  /* 0x000000050d063291 */ /* 0x000fe2000f8e18ff */
[----:B------:R-:W-:Y:S01]  /*3570*/  PLOP3.LUT P2, PT, PT, PT, PT, 0x80, 0x8 ;  /* 0x000000000008781c */ /* 0x000fe20003f4f070 */
[----:B------:R-:W-:Y:S01]  /*3580*/  ULEA UR7, UR14, UR5, 0x3 ;  /* 0x000000050e077291 */ /* 0x000fe2000f8e18ff */
[----:B------:R-:W-:Y:S02]  /*3590*/  PRMT R3, RZ, 0x654, R3 ;  /* 0x00000654ff037816 */ /* 0x000fe40000000003 */
[----:B-1----:R-:W1:Y:S01]  /*35a0*/  LDS.128 R4, [R4+0x180] ;  /* 0x0001800004047984 */ /* 0x002e620000000c00 */
[----:B------:R-:W-:Y:S02]  /*35b0*/  @P0 SHF.L.U32 R2, R8, 0x1f, RZ ;  /* 0x0000001f08020819 */ /* 0x000fe400000006ff */
[----:B------:R-:W-:Y:S01]  /*35c0*/  SHF.L.U32 R0, R11, 0x1f, RZ ;  /* 0x0000001f0b007819 */ /* 0x000fe200000006ff */
[----:B------:R-:W-:Y:S01]  /*35d0*/  @!PT LDS RZ, [RZ] ;  /* 0x00000000fffff984 */ /* 0x000fe20000000800 */
[----:B------:R-:W-:Y:S01]  /*35e0*/  @!PT LDS RZ, [RZ] ;  /* 0x00000000fffff984 */ /* 0x000fe20000000800 */
[----:B------:R-:W-:Y:S01]  /*35f0*/  @!PT LDS RZ, [RZ] ;  /* 0x00000000fffff984 */ /* 0x000fe20000000800 */
[----:B------:R-:W-:Y:S01]  /*3600*/  @!PT LDS RZ, [RZ] ;  /* 0x00000000fffff984 */ /* 0x000fe20000000800 */
[----:B------:R2:W-:Y:S06]  /*3610*/  MEMBAR.ALL.CTA ;  /* 0x0000000000007992 */ /* 0x0005ec0000008000 */
[----:B--2---:R-:W2:Y:S02]  /*3620*/  FENCE.VIEW.ASYNC.S ;  /* 0x00000000000073c6 */ /* 0x004ea40000000000 */
[----:B--2---:R2:W-:Y:S01]  /*3630*/  SYNCS.ARRIVE.TRANS64.RED.A1T0 RZ, [R3+URZ], RZ ;  /* 0x000000ff03ff79a7 */ /* 0x0045e200081004ff */
[----:B------:R2:W3:Y:S01]  /*3640*/  @P0 SYNCS.PHASECHK.TRANS64.TRYWAIT P2, [UR6], R2 ;  /* 0x00000002ff0005a7 */ /* 0x0004e20008041106 */
[----:B------:R-:W-:Y:S01]  /*3650*/  ULEA.HI UR6, UR14, UR14, URZ, 0x1 ;  /* 0x0000000e0e067291 */ /* 0x000fe2000f8f08ff */
[----:B-1----:R-:W-:-:S03]  /*3660*/  LOP3.LUT P1, RZ, R6, 0x1, RZ, 0xc0, !PT ;  /* 0x0000000106ff7812 */ /* 0x002fc6000782c0ff */
[----:B------:R-:W-:Y:S02]  /*3670*/  USHF.L.U32 UR8, UR6, 0x5, URZ ;  /* 0x0000000506087899 */ /* 0x000fe400080006ff */
[----:B------:R-:W-:Y:S02]  /*3680*/  ULOP3.LUT UR6, UR6, 0xffe, URZ, 0xc0, !UPT ;  /* 0x00000ffe06067892 */ /* 0x000fe4000f8ec0ff */
[----:B------:R-:W-:Y:S02]  /*3690*/  ULOP3.LUT UR8, UR8, 0xffffffc0, URZ, 0xc0, !UPT ;  /* 0xffffffc008087892 */ /* 0x000fe4000f8ec0ff */
[----:B------:R-:W-:Y:S02]  /*36a0*/  UIADD3 UR6, UPT, UPT, -UR6, UR14, URZ ;  /* 0x0000000e06067290 */ /* 0x000fe4000fffe1ff */
[----:B------:R-:W-:Y:S01]  /*36b0*/  UIADD3 UR8, UPT, UPT, UR16, UR8, URZ ;  /* 0x0000000810087290 */ /* 0x000fe2000fffe0ff */
[----:B------:R-:W1:Y:S03]  /*36c0*/  SYNCS.PHASECHK.TRANS64.TRYWAIT P0, [UR7+0x130], R0 ;  /* 0x00013000ff0075a7 */ /* 0x000e660008001107 */
[----:B------:R-:W-:Y:S01]  /*36d0*/  ULEA UR8, UR6, UR8, 0x14 ;  /* 0x0000000806087291 */ /* 0x000fe2000f8ea0ff */
[----:B-123--:R-:W-:Y:S11]  /*36e0*/  @!P0 BRA `(.L_x_64) ;  /* 0x0000003800148947 */ /* 0x00eff60003800000 */
.L_x_140:
[----:B------:R-:W-:Y:S01]  /*36f0*/  IADD3 R10, PT, PT, R10, 0x1, RZ ;  /* 0x000000010a0a7810 */ /* 0x000fe20007ffe0ff */
[----:B------:R-:W-:Y:S06]  /*3700*/  BRA.U !UP3, `(.L_x_65) ;  /* 0x000000010bc07547 */ /* 0x000fec000b800000 */
[----:B------:R-:W-:Y:S01]  /*3710*/  UPLOP3.LUT UP4, UPT, UPT, UPT, UPT, 0x40, 0x4 ;  /* 0x000000000004789c */ /* 0x000fe20003f8e870 */
[----:B------:R-:W-:Y:S01]  /*3720*/  UMOV UR12, UR9 ;  /* 0x00000009000c7c82 */ /* 0x000fe20008000000 */
[----:B------:R-:W-:Y:S01]  /*3730*/  UMOV UR11, UR4 ;  /* 0x00000004000b7c82 */ /* 0x000fe20008000000 */
[----:B------:R-:W-:-:S08]  /*3740*/  UMOV UR17, UR13 ;  /* 0x0000000d00117c82 */ /* 0x000fd00008000000 */
.L_x_68:
[----:B------:R-:W-:Y:S02]  /*3750*/  UIADD3 UR12, UPT, UPT, UR12, 0x1, URZ ;  /* 0x000000010c0c7890 */ /* 0x000fe4000fffe0ff */
[----:B--2---:R-:W-:Y:S02]  /*3760*/  ULEA UR6, UR17, UR5, 0x3 ;  /* 0x0000000511067291 */ /* 0x004fe4000f8e18ff */
[----:B------:R-:W-:Y:S01]  /*3770*/  UISETP.NE.AND UP0, UPT, UR12, URZ, UPT ;  /* 0x000000ff0c00728c */ /* 0x000fe2000bf05270 */
[----:B---3--:R-:W-:Y:S10]  /*3780*/  @P2 BRA `(.L_x_66) ;  /* 0x00000000000c2947 */ /* 0x008ff40003800000 */
[----:B-1----:R-:W-:Y:S04]  /*3790*/  SHF.L.U32 R3, R8, 0x1f, RZ ;  /* 0x0000001f08037819 */ /* 0x002fe800000006ff */
[----:B------:R-:W1:Y:S02]  /*37a0*/  SYNCS.PHASECHK.TRANS64.TRYWAIT P0, [UR6], R3 ;  /* 0x00000003ff0075a7 */ /* 0x000e640008001106 */
[----:B-1----:R-:W-:Y:S05]  /*37b0*/  @!P0 BRA `(.L_x_67) ;  /* 0x0000003400f88947 */ /* 0x002fea0003800000 */
.L_x_66:
[----:B------:R-:W-:Y:S01]  /*37c0*/  UISETP.NE.AND UP1, UPT, UR11, 0x1, UPT ;  /* 0x000000010b00788c */ /* 0x000fe2000bf25270 */
[----:B------:R-:W-:Y:S01]  /*37d0*/  PLOP3.LUT P2, PT, PT, PT, PT, 0x80, 0x8 ;  /* 0x000000000008781c */ /* 0x000fe20003f4f070 */
[----:B------:R-:W-:Y:S02]  /*37e0*/  UIADD3 UR13, UPT, UPT, UR17, 0x1, URZ ;  /* 0x00000001110d7890 */ /* 0x000fe4000fffe0ff */
[----:B------:R-:W-:Y:S02]  /*37f0*/  ULEA UR28, UR17, UR15, 0x9 ;  /* 0x0000000f111c7291 */ /* 0x000fe4000f8e48ff */
[----:B------:R-:W-:Y:S01]  /*3800*/  UISETP.NE.AND UP2, UPT, UR13, 0xd, UPT ;  /* 0x0000000d0d00788c */ /* 0x000fe2000bf45270 */
[----:B------:R-:W-:Y:S01]  /*3810*/  PLOP3.LUT P0, PT, PT, PT, UP1, 0x80, 0x8 ;  /* 0x000000000008781c */ /* 0x000fe20003f0f018 */
[----:B------:R-:W-:Y:S02]  /*3820*/  UIADD3 UR40, UPT, UPT, UR28, 0x80, URZ ;  /* 0x000000801c287890 */ /* 0x000fe4000fffe0ff */
[----:B------:R-:W-:Y:S02]  /*3830*/  USEL UR27, URZ, 0x1, UP2 ;  /* 0x00000001ff1b7887 */ /* 0x000fe40009000000 */
[----:B------:R-:W-:Y:S02]  /*3840*/  USEL UR13, UR13, URZ, UP2 ;  /* 0x000000ff0d0d7287 */ /* 0x000fe40009000000 */
[----:B------:R-:W-:Y:S02]  /*3850*/  UIADD3 UR36, UPT, UPT, UR28, 0x100, URZ ;  /* 0x000001001c247890 */ /* 0x000fe4000fffe0ff */
[----:B------:R-:W-:Y:S01]  /*3860*/  @UP1 ULEA UR26, UR13, UR5, 0x3 ;  /* 0x000000050d1a1291 */ /* 0x000fe2000f8e18ff */
[----:B------:R-:W-:Y:S01]  /*3870*/  LOP3.LUT R8, R8, UR27, RZ, 0x3c, !PT ;  /* 0x0000001b08087c12 */ /* 0x000fe2000f8e3cff */
[----:B------:R-:W-:Y:S02]  /*3880*/  UIADD3 UR32, UPT, UPT, UR28, 0x180, URZ ;  /* 0x000001801c207890 */ /* 0x000fe4000fffe0ff */
[----:B------:R-:W-:Y:S01]  /*3890*/  UIADD3 UR6, UPT, UPT, UR6, 0x68, URZ ;  /* 0x0000006806067890 */ /* 0x000fe2000fffe0ff */
[----:B-1----:R-:W-:Y:S01]  /*38a0*/  @P0 SHF.L.U32 R0, R8, 0x1f, RZ ;  /* 0x0000001f08000819 */ /* 0x002fe200000006ff */
[----:B------:R-:W-:Y:S01]  /*38b0*/  UIADD3 UR11, UPT, UPT, UR11, -0x1, URZ ;  /* 0xffffffff0b0b7890 */ /* 0x000fe2000fffe0ff */
[----:B------:R-:W-:Y:S02]  /*38c0*/  UMOV UR29, 0x80004020 ;  /* 0x80004020001d7882 */ /* 0x000fe40000000000 */
[----:B------:R2:W3:Y:S01]  /*38d0*/  @P0 SYNCS.PHASECHK.TRANS64.TRYWAIT P2, [UR26], R0 ;  /* 0x00000000ff0005a7 */ /* 0x0004e2000804111a */
[----:B------:R-:W-:Y:S01]  /*38e0*/  ULEA UR26, UR17, UR10, 0x9 ;  /* 0x0000000a111a7291 */ /* 0x000fe2000f8e48ff */
[----:B------:R-:W-:Y:S01]  /*38f0*/  UMOV UR27, 0x40004040 ;  /* 0x40004040001b7882 */ /* 0x000fe20000000000 */
[----:B------:R-:W-:Y:S02]  /*3900*/  UMOV UR41, 0x80004020 ;  /* 0x8000402000297882 */ /* 0x000fe40000000000 */
[----:B------:R-:W-:Y:S02]  /*3910*/  UIADD3 UR38, UPT, UPT, UR26, 0x2, URZ ;  /* 0x000000021a267890 */ /* 0x000fe4000fffe0ff */
[----:B------:R-:W-:Y:S02]  /*3920*/  UIADD3 UR34, UPT, UPT, UR26, 0x4, URZ ;  /* 0x000000041a227890 */ /* 0x000fe4000fffe0ff */
[----:B------:R-:W-:Y:S01]  /*3930*/  UIADD3 UR30, UPT, UPT, UR26, 0x6, URZ ;  /* 0x000000061a1e7890 */ /* 0x000fe2000fffe0ff */
[----:B------:R2:W-:Y:S01]  /*3940*/  UTCQMMA gdesc[UR26], gdesc[UR28], tmem[UR8], tmem[UR24], idesc[UR25], UP4 ;  /* 0x00ff181c1a0075ea */ /* 0x0005e2000a000308 */
[----:B------:R-:W-:Y:S01]  /*3950*/  UPLOP3.LUT UP4, UPT, UPT, UPT, UPT, 0x80, 0x8 ;  /* 0x000000000008789c */ /* 0x000fe20003f8f070 */
[----:B------:R-:W-:Y:S01]  /*3960*/  UMOV UR39, 0x40004040 ;  /* 0x4000404000277882 */ /* 0x000fe20000000000 */
[----:B------:R-:W-:Y:S01]  /*3970*/  UMOV UR37, 0x80004020 ;  /* 0x8000402000257882 */ /* 0x000fe20000000000 */
[----:B------:R2:W-:Y:S01]  /*3980*/  UTCQMMA gdesc[UR38], gdesc[UR40], tmem[UR8], tmem[UR22], idesc[UR23], UPT ;  /* 0x00ff1628260075ea */ /* 0x0005e2000b800308 */
[----:B------:R-:W-:Y:S01]  /*3990*/  UMOV UR35, 0x40004040 ;  /* 0x4000404000237882 */ /* 0x000fe20000000000 */
[----:B------:R-:W-:Y:S01]  /*39a0*/  UMOV UR33, 0x80004020 ;  /* 0x8000402000217882 */ /* 0x000fe20000000000 */
[----:B------:R-:W-:Y:S01]  /*39b0*/  UMOV UR31, 0x40004040 ;  /* 0x40004040001f7882 */ /* 0x000fe20000000000 */
[----:B------:R2:W-:Y:S01]  /*39c0*/  UTCQMMA gdesc[UR34], gdesc[UR36], tmem[UR8], tmem[UR20], idesc[UR21], UPT ;  /* 0x00ff1424220075ea */ /* 0x0005e2000b800308 */
[----:B------:R2:W-:Y:S01]  /*39d0*/  UTCQMMA gdesc[UR30], gdesc[UR32], tmem[UR8], tmem[UR18], idesc[UR19], UPT ;  /* 0x00ff12201e0075ea */ /* 0x0005e2000b800308 */
[----:B------:R2:W-:Y:S01]  /*39e0*/  UTCBAR [UR6], URZ ;  /* 0x000000ff060073e9 */ /* 0x0005e200080000ff */
[----:B------:R-:W-:Y:S01]  /*39f0*/  UMOV UR17, UR13 ;  /* 0x0000000d00117c82 */ /* 0x000fe20008000000 */
[----:B------:R-:W-:Y:S05]  /*3a00*/  BRA.U UP0, `(.L_x_68) ;  /* 0xfffffffd00507547 */ /* 0x000fea000b83ffff */
.L_x_65:
[----:B------:R-:W-:Y:S01]  /*3a10*/  UIADD3 UR14, UPT, UPT, UR14, 0x1, URZ ;  /* 0x000000010e0e7890 */ /* 0x000fe2000fffe0ff */
[C---:B------:R-:W-:Y:S01]  /*3a20*/  ISETP.NE.AND P0, PT, R10.reuse, 0x2, PT ;  /* 0x000000020a00780c */ /* 0x040fe20003f05270 */
[----:B------:R-:W-:Y:S02]  /*3a30*/  UIADD3 UR7, UPT, UPT, UR7, 0x110, URZ ;  /* 0x0000011007077890 */ /* 0x000fe4000fffe0ff */
[----:B------:R-:W-:Y:S01]  /*3a40*/  UISETP.NE.AND UP0, UPT, UR14, 0x4, UPT ;  /* 0x000000040e00788c */ /* 0x000fe2000bf05270 */
[----:B-12---:R-:W-:Y:S02]  /*3a50*/  SEL R0, RZ, 0x1, P0 ;  /* 0x00000001ff007807 */ /* 0x006fe40000000000 */
[----:B------:R-:W-:Y:S01]  /*3a60*/  SEL R10, R10, RZ, P0 ;  /* 0x000000ff0a0a7207 */ /* 0x000fe20000000000 */
[----:B------:R-:W-:Y:S01]  /*3a70*/  USEL UR6, URZ, 0x1, UP0 ;  /* 0x00000001ff067887 */ /* 0x000fe20008000000 */
[----:B------:R-:W-:Y:S01]  /*3a80*/  LOP3.LUT R9, R9, R0, RZ, 0x3c, !PT ;  /* 0x0000000009097212 */ /* 0x000fe200078e3cff */
[----:B------:R-:W-:Y:S01]  /*3a90*/  USEL UR14, UR14, URZ, UP0 ;  /* 0x000000ff0e0e7287 */ /* 0x000fe20008000000 */
[----:B------:R1:W-:Y:S03]  /*3aa0*/  UTCBAR [UR7], URZ ;  /* 0x000000ff070073e9 */ /* 0x0003e600080000ff */
[----:B------:R-:W-:Y:S01]  /*3ab0*/  LOP3.LUT R11, R11, UR6, RZ, 0x3c, !PT ;  /* 0x000000060b0b7c12 */ /* 0x000fe2000f8e3cff */
[----:B------:R-:W-:Y:S07]  /*3ac0*/  @P1 BRA `(.L_x_69) ;  /* 0xfffffff800881947 */ /* 0x000fee000383ffff */
[----:B------:R-:W2:Y:S01]  /*3ad0*/  S2UR UR4, SR_CgaCtaId ;  /* 0x00000000000479c3 */ /* 0x000ea20000008800 */
[----:B------:R-:W-:Y:S01]  /*3ae0*/  ELECT P0, URZ, PT ;  /* 0x0000000000ff782f */ /* 0x000fe20003800000 */
[----:B------:R-:W-:Y:S01]  /*3af0*/  IMAD.MOV.U32 R0, RZ, RZ, 0x1 ;  /* 0x00000001ff007424 */ /* 0x000fe200078e00ff */
[----:B------:R-:W-:Y:S01]  /*3b00*/  UIADD3 UR5, UPT, UPT, UR5, 0x130, URZ ;  /* 0x0000013005057890 */ /* 0x000fe2000fffe0ff */
[----:B------:R-:W-:Y:S01]  /*3b10*/  SHF.L.U32 R3, R11, 0x1f, RZ ;  /* 0x0000001f0b037819 */ /* 0x000fe200000006ff */
[----:B------:R-:W-:-:S03]  /*3b20*/  UMOV UR6, 0x40 ;  /* 0x0000004000067882 */ /* 0x000fc60000000000 */
[----:B------:R-:W-:Y:S01]  /*3b30*/  UVIRTCOUNT.DEALLOC.SMPOOL 0x80 ;  /* 0x000000800000784c */ /* 0x000fe20000000000 */
[----:B--2---:R-:W-:Y:S02]  /*3b40*/  ULEA UR4, UR4, UR6, 0x18 ;  /* 0x0000000604047291 */ /* 0x004fe4000f8ec0ff */
[----:B------:R-:W-:-:S07]  /*3b50*/  ULEA UR6, UR14, UR5, 0x3 ;  /* 0x000000050e067291 */ /* 0x000fce000f8e18ff */
[----:B------:R2:W-:Y:S02]  /*3b60*/  @P0 STS.U8 [UR4+0x1c], R0 ;  /* 0x00001c00ff000988 */ /* 0x0005e40008000004 */
[----:B------:R-:W4:Y:S02]  /*3b70*/  SYNCS.PHASECHK.TRANS64.TRYWAIT P0, [UR6], R3 ;  /* 0x00000003ff0075a7 */ /* 0x000f240008001106 */
[----:B--2-4-:R-:W-:Y:S05]  /*3b80*/  @!P0 BRA `(.L_x_70) ;  /* 0x00000034001c8947 */ /* 0x014fea0003800000 */
.L_x_143:
[----:B-1----:R-:W-:-:S04]  /*3b90*/  UIADD3 UR7, UPT, UPT, UR14, 0x1, URZ ;  /* 0x000000010e077890 */ /* 0x002fc8000fffe0ff */
[----:B------:R-:W-:-:S04]  /*3ba0*/  UISETP.NE.AND UP0, UPT, UR7, 0x4, UPT ;  /* 0x000000040700788c */ /* 0x000fc8000bf05270 */
[----:B------:R-:W-:Y:S02]  /*3bb0*/  USEL UR8, URZ, 0x1, UP0 ;  /* 0x00000001ff087887 */ /* 0x000fe40008000000 */
[----:B------:R-:W-:-:S04]  /*3bc0*/  USEL UR7, UR7, URZ, UP0 ;  /* 0x000000ff07077287 */ /* 0x000fc80008000000 */
[----:B------:R-:W-:Y:S01]  /*3bd0*/  ULEA UR6, UR7, UR5, 0x3 ;  /* 0x0000000507067291 */ /* 0x000fe2000f8e18ff */
[----:B------:R-:W-:-:S04]  /*3be0*/  LOP3.LUT R2, R11, UR8, RZ, 0x3c, !PT ;  /* 0x000000080b027c12 */ /* 0x000fc8000f8e3cff */
[----:B--2---:R-:W-:-:S04]  /*3bf0*/  SHF.L.U32 R3, R2, 0x1f, RZ ;  /* 0x0000001f02037819 */ /* 0x004fc800000006ff */
[----:B------:R-:W1:Y:S02]  /*3c00*/  SYNCS.PHASECHK.TRANS64.TRYWAIT P0, [UR6], R3 ;  /* 0x00000003ff0075a7 */ /* 0x000e640008001106 */
[----:B-1----:R-:W-:Y:S05]  /*3c10*/  @!P0 BRA `(.L_x_71) ;  /* 0x0000003400108947 */ /* 0x002fea0003800000 */
.L_x_145:
        /* <DEDUP_REMOVED lines=9> */
.L_x_147:
[----:B------:R-:W-:-:S04]  /*3cb0*/  UIADD3 UR7, UPT, UPT, UR7, 0x1, URZ ;  /* 0x0000000107077890 */ /* 0x000fc8000fffe0ff */
[----:B------:R-:W-:-:S04]  /*3cc0*/  UISETP.NE.AND UP0, UPT, UR7, 0x4, UPT ;  /* 0x000000040700788c */ /* 0x000fc8000bf05270 */
[----:B------:R-:W-:Y:S02]  /*3cd0*/  USEL UR6, URZ, 0x1, UP0 ;  /* 0x00000001ff067887 */ /* 0x000fe40008000000 */
[----:B------:R-:W-:-:S04]  /*3ce0*/  USEL UR7, UR7, URZ, UP0 ;  /* 0x000000ff07077287 */ /* 0x000fc80008000000 */
[----:B------:R-:W-:Y:S01]  /*3cf0*/  ULEA UR7, UR7, UR5, 0x3 ;  /* 0x0000000507077291 */ /* 0x000fe2000f8e18ff */
[----:B-1----:R-:W-:-:S04]  /*3d00*/  LOP3.LUT R3, R2, UR6, RZ, 0x3c, !PT ;  /* 0x0000000602037c12 */ /* 0x002fc8000f8e3cff */
[----:B------:R-:W-:-:S04]  /*3d10*/  SHF.L.U32 R3, R3, 0x1f, RZ ;  /* 0x0000001f03037819 */ /* 0x000fc800000006ff */
[----:B------:R-:W1:Y:S02]  /*3d20*/  SYNCS.PHASECHK.TRANS64.TRYWAIT P0, [UR7], R3 ;  /* 0x00000003ff0075a7 */ /* 0x000e640008001107 */
[----:B-1----:R-:W-:Y:S05]  /*3d30*/  @!P0 BRA `(.L_x_73) ;  /* 0x0000003000f88947 */ /* 0x002fea0003800000 */
.L_x_149:
[----:B------:R-:W-:Y:S01]  /*3d40*/  NOP ;  /* 0x0000000000007918 */ /* 0x000fe20000000000 */
[----:B-1----:R-:W1:Y:S01]  /*3d50*/  LDS R0, [UR4+0x14] ;  /* 0x00001404ff007984 */ /* 0x002e620008000800 */
[----:B------:R-:W-:Y:S01]  /*3d60*/  ULOP3.LUT UR6, UR16, 0xffff, URZ, 0xc0, !UPT ;  /* 0x0000ffff10067892 */ /* 0x000fe2000f8ec0ff */
[----:B------:R-:W-:Y:S01]  /*3d70*/  UMOV UR8, 0xffff ;  /* 0x0000ffff00087882 */ /* 0x000fe20000000000 */
[----:B------:R-:W-:Y:S02]  /*3d80*/  UMOV UR5, 0x1 ;  /* 0x0000000100057882 */ /* 0x000fe40000000000 */
[----:B------:R-:W-:-:S04]  /*3d90*/  USHF.R.U32.HI UR6, URZ, 0x5, UR6 ;  /* 0x00000005ff067899 */ /* 0x000fc80008011606 */
[----:B------:R-:W-:Y:S02]  /*3da0*/  USHF.L.U32 UR8, UR8, UR6, URZ ;  /* 0x0000000608087299 */ /* 0x000fe400080006ff */
[----:B------:R-:W-:-:S04]  /*3db0*/  USHF.L.U32 UR5, UR5, UR6, URZ ;  /* 0x0000000605057299 */ /* 0x000fc800080006ff */
[----:B-1----:R-:W-:-:S04]  /*3dc0*/  LOP3.LUT R0, R0, UR8, RZ, 0xc0, !PT ;  /* 0x0000000800007c12 */ /* 0x002fc8000f8ec0ff */
[----:B------:R-:W-:-:S13]  /*3dd0*/  ISETP.NE.AND P0, PT, R0, UR8, PT ;  /* 0x0000000800007c0c */ /* 0x000fda000bf05270 */
[----:B------:R-:W-:Y:S05]  /*3de0*/  @P0 BRA `(.L_x_74) ;  /* 0x0000000000580947 */ /* 0x000fea0003800000 */
[----:B------:R-:W1:Y:S02]  /*3df0*/  LDS R0, [UR4+0x18] ;  /* 0x00001804ff007984 */ /* 0x000e640008000800 */
[----:B-1----:R-:W-:-:S04]  /*3e00*/  LOP3.LUT R0, R0, UR5, RZ, 0xc0, !PT ;  /* 0x0000000500007c12 */ /* 0x002fc8000f8ec0ff */
[----:B------:R-:W-:-:S13]  /*3e10*/  ISETP.NE.AND P0, PT, R0, UR5, PT ;  /* 0x0000000500007c0c */ /* 0x000fda000bf05270 */
[----:B------:R-:W-:Y:S05]  /*3e20*/  @P0 BRA `(.L_x_75) ;  /* 0x00000000003c0947 */ /* 0x000fea0003800000 */
[----:B------:R-:W1:Y:S01]  /*3e30*/  S2R R2, SR_LANEID ;  /* 0x0000000000027919 */ /* 0x000e620000000000 */
[----:B------:R-:W-:Y:S01]  /*3e40*/  ULOP3.LUT UR8, URZ, UR8, URZ, 0x33, !UPT ;  /* 0x00000008ff087292 */ /* 0x000fe2000f8e33ff */
[----:B------:R-:W-:Y:S01]  /*3e50*/  LOP3.LUT R4, RZ, UR5, RZ, 0x33, !PT ;  /* 0x00000005ff047c12 */ /* 0x000fe2000f8e33ff */
[----:B------:R-:W-:Y:S02]  /*3e60*/  VOTEU.ANY UR7, UPT, PT ;  /* 0x0000000000077886 */ /* 0x000fe400038e0100 */
[----:B------:R-:W-:Y:S01]  /*3e70*/  UFLO.U32 UR7, UR7 ;  /* 0x00000007000772bd */ /* 0x000fe200080e0000 */
[----:B------:R-:W2:Y:S01]  /*3e80*/  REDUX UR5, R4 ;  /* 0x00000000040573c4 */ /* 0x000ea20000000000 */
[----:B------:R-:W-:-:S06]  /*3e90*/  IMAD.U32 R0, RZ, RZ, UR8 ;  /* 0x00000008ff007e24 */ /* 0x000fcc000f8e00ff */
[----:B------:R4:W-:Y:S01]  /*3ea0*/  UTCATOMSWS.AND URZ, UR8 ;  /* 0x0000000800ff79e3 */ /* 0x0009e20008000000 */
[----:B------:R-:W3:Y:S01]  /*3eb0*/  REDUX UR6, R0 ;  /* 0x00000000000673c4 */ /* 0x000ee20000000000 */
[----:B-1----:R-:W-:Y:S01]  /*3ec0*/  ISETP.EQ.U32.AND P0, PT, R2, UR7, PT ;  /* 0x0000000702007c0c */ /* 0x002fe2000bf02070 */
[----:B--2---:R-:W-:Y:S01]  /*3ed0*/  IMAD.U32 R2, RZ, RZ, UR5 ;  /* 0x00000005ff027e24 */ /* 0x004fe2000f8e00ff */
[----:B---3--:R-:W-:-:S11]  /*3ee0*/  MOV R3, UR6 ;  /* 0x0000000600037c02 */ /* 0x008fd60008000f00 */
[----:B------:R4:W-:Y:S04]  /*3ef0*/  @P0 ATOMS.AND RZ, [UR4+0x14], R3 ;  /* 0x00001403ffff098c */ /* 0x0009e8000a800004 */
[----:B------:R4:W-:Y:S01]  /*3f00*/  @P0 ATOMS.AND RZ, [UR4+0x18], R2 ;  /* 0x00001802ffff098c */ /* 0x0009e2000a800004 */
[----:B------:R-:W-:Y:S05]  /*3f10*/  BRA `(.L_x_76) ;  /* 0x0000000000147947 */ /* 0x000fea0003800000 */
.L_x_75:
[----:B------:R-:W-:Y:S02]  /*3f20*/  MOV R2, 0x3f40 ;  /* 0x00003f4000027802 */ /* 0x000fe40000000f00 */
[----:B---3-5:R-:W-:Y:S05]  /*3f30*/  CALL.REL.NOINC `($__internal_0_$__cuda_sm10x_tcgen05_guardrail_trap_col_being_dealloced_not_returned_by_alloc) ;  /* 0x0000003400147944 */ /* 0x028fea0003c00000 */
[----:B------:R-:W-:Y:S05]  /*3f40*/  BRA `(.L_x_76) ;  /* 0x0000000000087947 */ /* 0x000fea0003800000 */
.L_x_74:
[----:B------:R-:W-:Y:S02]  /*3f50*/  MOV R2, 0x3f70 ;  /* 0x00003f7000027802 */ /* 0x000fe40000000f00 */
[----:B---3-5:R-:W-:Y:S05]  /*3f60*/  CALL.REL.NOINC `($__internal_2_$__cuda_sm10x_tcgen05_guardrail_trap_unallocated_columns_being_dealloced) ;  /* 0x0000003400207944 */ /* 0x028fea0003c00000 */
.L_x_76:
[----:B------:R-:W-:Y:S01]  /*3f70*/  NOP ;  /* 0x0000000000007918 */ /* 0x000fe20000000000 */
[----:B----4-:R-:W-:Y:S05]  /*3f80*/  EXIT ;  /* 0x000000000000794d */ /* 0x010fea0003800000 */
.L_x_58:
[----:B------:R-:W-:-:S09]  /*3f90*/  UISETP.NE.OR UP2, UPT, UR8, 0x3, !UP2 ;  /* 0x000000030800788c */ /* 0x000fd2000d745670 */
[----:B------:R-:W-:Y:S05]  /*3fa0*/  BRA.U UP2, `(.L_x_77) ;  /* 0x0000000902c87547 */ /* 0x000fea000b800000 */
[----:B------:R-:W1:Y:S01]  /*3fb0*/  LDCU.64 UR6, c[0x0][0x888] ;  /* 0x00011100ff0677ac */ /* 0x000e620008000a00 */
[----:B------:R-:W2:Y:S01]  /*3fc0*/  LDC R0, c[0x0][0xb30] ;  /* 0x0002cc00ff007b82 */ /* 0x000ea20000000800 */
[----:B------:R-:W-:Y:S01]  /*3fd0*/  IMAD.MOV.U32 R30, RZ, RZ, 0x1 ;  /* 0x00000001ff1e7424 */ /* 0x000fe200078e00ff */
[----:B------:R-:W-:Y:S01]  /*3fe0*/  CS2R R28, SRZ ;  /* 0x00000000001c7805 */ /* 0x000fe2000001ff00 */
[----:B------:R-:W4:Y:S01]  /*3ff0*/  LDCU.64 UR4, c[0x0][0x890] ;  /* 0x00011200ff0477ac */ /* 0x000f220008000a00 */
[----:B------:R-:W-:Y:S01]  /*4000*/  IMAD.MOV.U32 R25, RZ, RZ, 0x1000 ;  /* 0x00001000ff197424 */ /* 0x000fe200078e00ff */
[----:B------:R-:W-:-:S03]  /*4010*/  UMOV UR8, 0x400 ;  /* 0x0000040000087882 */ /* 0x000fc60000000000 */
[----:B------:R-:W3:Y:S01]  /*4020*/  LDC R19, c[0x0][0x370] ;  /* 0x0000dc00ff137b82 */ /* 0x000ee20000000800 */
[----:B------:R-:W-:-:S07]  /*4030*/  UPLOP3.LUT UP1, UPT, UPT, UPT, UPT, 0x40, 0x4 ;  /* 0x000000000004789c */ /* 0x000fce0003f2e870 */
[----:B------:R-:W3:Y:S01]  /*4040*/  LDC R2, c[0x0][0xb0c] ;  /* 0x0002c300ff027b82 */ /* 0x000ee20000000800 */
[----:B-1----:R-:W-:Y:S02]  /*4050*/  UISETP.NE.U32.AND UP2, UPT, UR6, URZ, UPT ;  /* 0x000000ff0600728c */ /* 0x002fe4000bf45070 */
[----:B------:R-:W-:Y:S02]  /*4060*/  ULEA UR6, UR37, UR8, 0x18 ;  /* 0x0000000825067291 */ /* 0x000fe4000f8ec0ff */
[----:B------:R-:W-:Y:S02]  /*4070*/  UISETP.NE.AND.EX UP2, UPT, UR7, URZ, UPT, UP2 ;  /* 0x000000ff0700728c */ /* 0x000fe4000bf45320 */
[----:B------:R-:W-:Y:S01]  /*4080*/  UIADD3 UR7, UPT, UPT, UR6, 0xd0, URZ ;  /* 0x000000d006077890 */ /* 0x000fe2000fffe0ff */
[----:B------:R-:W1:Y:S01]  /*4090*/  LDC R18, c[0x0][0xb20] ;  /* 0x0002c800ff127b82 */ /* 0x000e620000000800 */
[----:B----4-:R-:W-:Y:S01]  /*40a0*/  UISETP.NE.U32.AND UP3, UPT, UR4, URZ, UPT ;  /* 0x000000ff0400728c */ /* 0x010fe2000bf65070 */
[----:B--2---:R-:W-:Y:S01]  /*40b0*/  ISETP.NE.AND P1, PT, R0, 0x1, PT ;  /* 0x000000010000780c */ /* 0x004fe20003f25270 */
[----:B------:R-:W-:-:S02]  /*40c0*/  UPRMT UR37, UR37, 0x654, UR7 ;  /* 0x0000065425257896 */ /* 0x000fc40008000007 */
[----:B------:R-:W-:-:S03]  /*40d0*/  UISETP.NE.AND.EX UP3, UPT, UR5, URZ, UPT, UP3 ;  /* 0x000000ff0500728c */ /* 0x000fc6000bf65330 */
[----:B------:R-:W2:Y:S08]  /*40e0*/  LDC.64 R32, c[0x0][0x348] ;  /* 0x0000d200ff207b82 */ /* 0x000eb00000000a00 */
[----:B------:R-:W4:Y:S08]  /*40f0*/  LDC.64 R16, c[0x0][0xb10] ;  /* 0x0002c400ff107b82 */ /* 0x000f300000000a00 */
[----:B------:R-:W1:Y:S08]  /*4100*/  LDC.64 R6, c[0x0][0xb18] ;  /* 0x0002c600ff067b82 */ /* 0x000e700000000a00 */
[----:B------:R-:W1:Y:S08]  /*4110*/  LDC.64 R4, c[0x0][0xb28] ;  /* 0x0002ca00ff047b82 */ /* 0x000e700000000a00 */
[----:B---3--:R-:W1:Y:S02]  /*4120*/  LDC R24, c[0x0][0x374] ;  /* 0x0000dd00ff187b82 */ /* 0x008e640000000800 */
.L_x_85:
[C---:B------:R-:W-:Y:S02]  /*4130*/  LEA R0, R29.reuse, UR6, 0x3 ;  /* 0x000000061d007c11 */ /* 0x040fe4000f8e18ff */
[----:B------:R-:W-:Y:S02]  /*4140*/  SHF.L.U32 R3, R28, 0x1f, RZ ;  /* 0x0000001f1c037819 */ /* 0x000fe400000006ff */
[----:B------:R-:W-:Y:S02]  /*4150*/  LEA R20, R29, UR6, 0x4 ;  /* 0x000000061d147c11 */ /* 0x000fe4000f8e20ff */
[----:B---3--:R-:W3:Y:S02]  /*4160*/  SYNCS.PHASECHK.TRANS64.TRYWAIT P0, [R0+URZ+0xf0], R3 ;  /* 0x0000f003000075a7 */ /* 0x008ee400080011ff */
[----:B---3--:R-:W-:Y:S05]  /*4170*/  @!P0 BRA `(.L_x_78) ;  /* 0x0000003000008947 */ /* 0x008fea0003800000 */
.L_x_150:
[----:B------:R-:W-:Y:S01]  /*4180*/  ISETP.GE.AND P0, PT, R40, 0x1, PT ;  /* 0x000000012800780c */ /* 0x000fe20003f06270 */
[----:B------:R-:W1:Y:S01]  /*4190*/  LDS.128 R20, [R20+0x180] ;  /* 0x0001800014147984 */ /* 0x000e620000000c00 */
[----:B------:R-:W-:Y:S01]  /*41a0*/  ISETP.NE.U32.AND P4, PT, RZ, UR4, PT ;  /* 0x00000004ff007c0c */ /* 0x000fe2000bf85070 */
[----:B---3--:R-:W-:Y:S01]  /*41b0*/  VIADD R0, R0, 0x100 ;  /* 0x0000010000007836 */ /* 0x008fe20000000000 */
[----:B------:R-:W-:Y:S02]  /*41c0*/  SHF.L.U32 R26, R30, 0x1f, RZ ;  /* 0x0000001f1e1a7819 */ /* 0x000fe400000006ff */
[----:B------:R-:W-:Y:S02]  /*41d0*/  ISETP.NE.AND.EX P4, PT, RZ, UR5, PT, P4 ;  /* 0x00000005ff007c0c */ /* 0x000fe4000bf85340 */
[----:B------:R-:W-:Y:S01]  /*41e0*/  PRMT R0, RZ, 0x654, R0 ;  /* 0x00000654ff007816 */ /* 0x000fe20000000000 */
[----:B------:R-:W-:Y:S01]  /*41f0*/  @!PT LDS RZ, [RZ] ;  /* 0x00000000fffff984 */ /* 0x000fe20000000800 */
[----:B------:R-:W-:Y:S01]  /*4200*/  @!PT LDS RZ, [RZ] ;  /* 0x00000000fffff984 */ /* 0x000fe20000000800 */
[----:B------:R-:W-:Y:S01]  /*4210*/  @!PT LDS RZ, [RZ] ;  /* 0x00000000fffff984 */ /* 0x000fe20000000800 */
[----:B------:R-:W-:Y:S01]  /*4220*/  @!PT LDS RZ, [RZ] ;  /* 0x00000000fffff984 */ /* 0x000fe20000000800 */
[----:B------:R3:W-:Y:S06]  /*4230*/  MEMBAR.ALL.CTA ;  /* 0x0000000000007992 */ /* 0x0007ec0000008000 */
[----:B---3--:R-:W3:Y:S02]  /*4240*/  FENCE.VIEW.ASYNC.S ;  /* 0x00000000000073c6 */ /* 0x008ee40000000000 */
[----:B---3--:R3:W-:Y:S01]  /*4250*/  SYNCS.ARRIVE.TRANS64.RED.A1T0 RZ, [R0+URZ], RZ ;  /* 0x000000ff00ff79a7 */ /* 0x0087e200081004ff */
[----:B-1----:R-:W-:Y:S11]  /*4260*/  LOP3.LUT P3, RZ, R22, 0x1, RZ, 0xc0, !PT ;  /* 0x0000000116ff7812 */ /* 0x002ff6000786c0ff */
[----:B------:R-:W-:Y:S02]  /*4270*/  @!UPT UIADD3 URZ, UPT, UPT, URZ, URZ, URZ ;  /* 0x000000fffffff290 */ /* 0x000fe4000fffe0ff */
[----:B------:R-:W-:Y:S02]  /*4280*/  @P3 MOV R13, R20 ;  /* 0x00000014000d3202 */ /* 0x000fe40000000f00 */
[----:B------:R-:W-:Y:S01]  /*4290*/  @P3 LOP3.LUT R8, R21, 0xffff, RZ, 0xc0, !PT ;  /* 0x0000ffff15083812 */ /* 0x000fe200078ec0ff */
[----:B---3--:R-:W-:Y:S06]  /*42a0*/  @!P0 BRA `(.L_x_79) ;  /* 0x0000000000a48947 */ /* 0x008fec0003800000 */
[----:B------:R-:W-:Y:S01]  /*42b0*/  IMAD.HI.U32 R31, R24, R7, RZ ;  /* 0x00000007181f7227 */ /* 0x000fe200078e00ff */
[----:B------:R-:W-:Y:S02]  /*42c0*/  ISETP.NE.AND P0, PT, R6, 0x1, PT ;  /* 0x000000010600780c */ /* 0x000fe40003f05270 */
[----:B------:R-:W-:Y:S01]  /*42d0*/  ISETP.NE.AND P2, PT, R40, 0x1, PT ;  /* 0x000000012800780c */ /* 0x000fe20003f45270 */
[----:B----4-:R-:W-:Y:S01]  /*42e0*/  IMAD.HI.U32 R34, R19, R16, RZ ;  /* 0x0000001013227227 */ /* 0x010fe200078e00ff */
[----:B------:R-:W-:Y:S02]  /*42f0*/  SHF.R.U32.HI R31, RZ, R18, R31 ;  /* 0x00000012ff1f7219 */ /* 0x000fe4000001161f */
[----:B------:R-:W-:Y:S01]  /*4300*/  ISETP.NE.AND P5, PT, R2, 0x1, PT ;  /* 0x000000010200780c */ /* 0x000fe20003fa5270 */
[----:B------:R-:W-:Y:S01]  /*4310*/  IMAD.HI.U32 R36, R13, R16, RZ ;  /* 0x000000100d247227 */ /* 0x000fe200078e00ff */
[----:B------:R-:W-:Y:S02]  /*4320*/  SHF.R.U32.HI R34, RZ, R17, R34 ;  /* 0x00000011ff227219 */ /* 0x000fe40000011622 */
[----:B------:R-:W-:Y:S01]  /*4330*/  SEL R3, R24, R31, !P0 ;  /* 0x0000001f18037207 */ /* 0x000fe20004000000 */
[C---:B------:R-:W-:Y:S01]  /*4340*/  IMAD.HI.U32 R31, R8.reuse, R7, RZ ;  /* 0x00000007081f7227 */ /* 0x040fe200078e00ff */
[----:B------:R-:W-:Y:S02]  /*4350*/  SEL R11, R19, R34, !P5 ;  /* 0x00000022130b7207 */ /* 0x000fe40006800000 */
[----:B------:R-:W-:Y:S01]  /*4360*/  SHF.R.U32.HI R36, RZ, R17, R36 ;  /* 0x00000011ff247219 */ /* 0x000fe20000011624 */
[----:B------:R-:W-:Y:S01]  /*4370*/  IMAD.HI.U32 R38, R3, R4, RZ ;  /* 0x0000000403267227 */ /* 0x000fe200078e00ff */
[----:B------:R-:W-:Y:S03]  /*4380*/  SHF.R.U32.HI R31, RZ, R18, R31 ;  /* 0x00000012ff1f7219 */ /* 0x000fe6000001161f */
[----:B------:R-:W-:Y:S01]  /*4390*/  IMAD.HI.U32 R34, R11, R4, RZ ;  /* 0x000000040b227227 */ /* 0x000fe200078e00ff */
[----:B------:R-:W-:Y:S02]  /*43a0*/  @P2 SHF.R.U32.HI R3, RZ, R5, R38 ;  /* 0x00000005ff032219 */ /* 0x000fe40000011626 */
[----:B------:R-:W-:Y:S02]  /*43b0*/  SEL R9, R8, R31, !P0 ;  /* 0x0000001f08097207 */ /* 0x000fe40004000000 */
[----:B------:R-:W-:Y:S01]  /*43c0*/  @P2 SHF.R.U32.HI R11, RZ, R5, R34 ;  /* 0x00000005ff0b2219 */ /* 0x000fe20000011622 */
[C---:B------:R-:W-:Y:S01]  /*43d0*/  IMAD R10, R40.reuse, R3, RZ ;  /* 0x00000003280a7224 */ /* 0x040fe200078e02ff */
[----:B------:R-:W-:Y:S01]  /*43e0*/  SEL R3, R13, R36, !P5 ;  /* 0x000000240d037207 */ /* 0x000fe20006800000 */
[C---:B------:R-:W-:Y:S03]  /*43f0*/  IMAD.HI.U32 R14, R9.reuse, R4, RZ ;  /* 0x00000004090e7227 */ /* 0x040fe600078e00ff */
[----:B------:R-:W-:Y:S01]  /*4400*/  ISETP.GE.AND P0, PT, R9, R10, PT ;  /* 0x0000000a0900720c */ /* 0x000fe20003f06270 */
[C---:B------:R-:W-:Y:S01]  /*4410*/  IMAD R12, R40.reuse, R11, RZ ;  /* 0x0000000b280c7224 */ /* 0x040fe200078e02ff */
[-C--:B------:R-:W-:Y:S04]  /*4420*/  SHF.R.U32.HI R14, RZ, R5.reuse, R14 ;  /* 0x00000005ff0e7219 */ /* 0x080fe8000001160e */
[----:B------:R-:W-:Y:S02]  /*4430*/  ISETP.GE.OR P0, PT, R3, R12, P0 ;  /* 0x0000000c0300720c */ /* 0x000fe40000706670 */
[----:B------:R-:W-:Y:S05]  /*4440*/  SEL R15, R9, R14, !P2 ;  /* 0x0000000e090f7207 */ /* 0x000fea0005000000 */
[----:B------:R-:W-:Y:S04]  /*4450*/  IMAD.MOV R14, RZ, RZ, -R15 ;  /* 0x000000ffff0e7224 */ /* 0x000fe800078e0a0f */
[----:B------:R-:W-:Y:S02]  /*4460*/  IMAD R14, R40, R14, R9 ;  /* 0x0000000e280e7224 */ /* 0x000fe400078e0209 */
[C---:B------:R-:W-:Y:S05]  /*4470*/  @!P0 IMAD.HI.U32 R10, R3.reuse, R4, RZ ;  /* 0x00000004030a8227 */ /* 0x040fea00078e00ff */
[----:B------:R-:W-:Y:S04]  /*4480*/  @!P0 SHF.R.U32.HI R10, RZ, R5, R10 ;  /* 0x00000005ff0a8219 */ /* 0x000fe8000001160a */
[----:B------:R-:W-:Y:S01]  /*4490*/  @!P0 SEL R0, R3, R10, !P2 ;  /* 0x0000000a03008207 */ /* 0x000fe20005000000 */
[----:B------:R-:W-:Y:S03]  /*44a0*/  IMAD.MOV R10, RZ, RZ, -R3 ;  /* 0x000000ffff0a7224 */ /* 0x000fe600078e0a03 */
[----:B------:R-:W-:Y:S01]  /*44b0*/  @!P0 IADD3 R15, PT, PT, R15, -R0, RZ ;  /* 0x800000000f0f8210 */ /* 0x000fe20007ffe0ff */
[----:B------:R-:W-:Y:S01]  /*44c0*/  @!P0 IMAD R0, R11, R14, R0 ;  /* 0x0000000e0b008224 */ /* 0x000fe200078e0200 */
[----:B------:R-:W-:Y:S01]  /*44d0*/  IADD3 R11, PT, PT, -R9, RZ, RZ ;  /* 0x000000ff090b7210 */ /* 0x000fe20007ffe1ff */
[----:B------:R-:W-:Y:S02]  /*44e0*/  IMAD R13, R2, R10, R13 ;  /* 0x0000000a020d7224 */ /* 0x000fe400078e020d */
[----:B------:R-:W-:Y:S02]  /*44f0*/  @!P0 IMAD R9, R15, R40, R3 ;  /* 0x000000280f098224 */ /* 0x000fe400078e0203 */
[----:B------:R-:W-:Y:S02]  /*4500*/  @!P0 IMAD.MOV.U32 R3, RZ, RZ, R0 ;  /* 0x000000ffff038224 */ /* 0x000fe400078e0000 */
[----:B------:R-:W-:Y:S02]  /*4510*/  IMAD R8, R6, R11, R8 ;  /* 0x0000000b06087224 */ /* 0x000fe400078e0208 */
[----:B------:R-:W-:Y:S02]  /*4520*/  IMAD R13, R3, R2, R13 ;  /* 0x00000002030d7224 */ /* 0x000fe400078e020d */
[----:B------:R-:W-:Y:S02]  /*4530*/  IMAD R8, R9, R6, R8 ;  /* 0x0000000609087224 */ /* 0x000fe400078e0208 */
.L_x_79:
[----:B------:R-:W-:Y:S05]  /*4540*/  BRA.U UP1, `(.L_x_80) ;  /* 0x0000000101107547 */ /* 0x000fea000b800000 */
[----:B------:R-:W-:Y:S04]  /*4550*/  MOV R0, UR13 ;  /* 0x0000000d00007c02 */ /* 0x000fe80008000f00 */
[----:B------:R-:W-:Y:S04]  /*4560*/  SHF.L.U32 R3, R0, 0x1f, RZ ;  /* 0x0000001f00037819 */ /* 0x000fe800000006ff */
[----:B------:R-:W1:Y:S02]  /*4570*/  SYNCS.PHASECHK.TRANS64.TRYWAIT P0, [UR6+0xe8], R3 ;  /* 0x0000e803ff0075a7 */ /* 0x000e640008001106 */
[----:B-1----:R-:W-:Y:S05]  /*4580*/  @!P0 BRA `(.L_x_81) ;  /* 0x0000002c00108947 */ /* 0x002fea0003800000 */
.L_x_80:
[----:B------:R-:W-:Y:S05]  /*4590*/  BRA.U !UP3, `(.L_x_82) ;  /* 0x000000010b347547 */ /* 0x000fea000b800000 */
[----:B------:R-:W-:Y:S01]  /*45a0*/  UPLOP3.LUT UP0, UPT, UPT, UPT, UP2, 0x80, 0x8 ;  /* 0x000000000008789c */ /* 0x000fe20003f0f020 */
[----:B-1----:R-:W-:Y:S02]  /*45b0*/  HFMA2 R0, -RZ, RZ, 0, 5.9604644775390625e-08 ;  /* 0x00000001ff007431 */ /* 0x002fe400000001ff */
[----:B------:R-:W-:Y:S03]  /*45c0*/  IMAD.MOV.U32 R96, RZ, RZ, 0x1 ;  /* 0x00000001ff607424 */ /* 0x000fe600078e00ff */
[----:B------:R-:W-:Y:S05]  /*45d0*/  PLOP3.LUT P0, PT, PT, PT, UP0, 0x80, 0x8 ;  /* 0x000000000008781c */ /* 0x000fea0003f0f008 */
[----:B------:R-:W1:Y:S01]  /*45e0*/  @UP0 LDCU.64 UR8, c[0x0][0x888] ;  /* 0x00011100ff0807ac */ /* 0x000e620008000a00 */
[----:B------:R-:W-:Y:S07]  /*45f0*/  @UP0 UIMAD UR7, UR36, UR4, URZ ;  /* 0x00000004240702a4 */ /* 0x000fee000f8e02ff */
[----:B------:R-:W-:Y:S01]  /*4600*/  @!P0 PRMT R96, R0, 0x7610, R96 ;  /* 0x0000761000608816 */ /* 0x000fe20000000060 */
[----:B-1----:R-:W-:Y:S03]  /*4610*/  @UP0 UIMAD.WIDE UR8, UR7, 0x4, UR8 ;  /* 0x00000004070808a5 */ /* 0x002fe6000f8e0208 */
[----:B------:R-:W1:Y:S03]  /*4620*/  @!UP0 LDCU UR7, c[0x0][0x880] ;  /* 0x00011000ff0787ac */ /* 0x000e660008000800 */
[----:B------:R-:W-:Y:S01]  /*4630*/  IMAD.U32 R10, RZ, RZ, UR8 ;  /* 0x00000008ff0a7e24 */ /* 0x000fe2000f8e00ff */
[----:B------:R-:W-:Y:S05]  /*4640*/  MOV R11, UR9 ;  /* 0x00000009000b7c02 */ /* 0x000fea0008000f00 */
[----:B-----5:R3:W5:Y:S02]  /*4650*/  @P0 LDG.E R49, desc[UR40][R10.64] ;  /* 0x000000280a310981 */ /* 0x020764000c1e1900 */
[----:B-1-3--:R-:W-:Y:S07]  /*4660*/  @!P0 IMAD.U32 R49, RZ, RZ, UR7 ;  /* 0x00000007ff318e24 */ /* 0x00afee000f8e00ff */
.L_x_82:
[----:B-----5:R-:W-:Y:S01]  /*4670*/  @!P4 FSETP.EQ.AND P5, PT, R49, RZ, PT ;  /* 0x000000ff3100c20b */ /* 0x020fe20003fa2000 */
[----:B------:R-:W-:Y:S01]  /*4680*/  @!UPT UIADD3 URZ, UPT, UPT, URZ, URZ, URZ ;  /* 0x000000fffffff290 */ /* 0x000fe2000fffe0ff */
[----:B------:R-:W-:Y:S11]  /*4690*/  @!P4 BRA `(.L_x_83) ;  /* 0x000000000014c947 */ /* 0x000ff60003800000 */
[----:B------:R-:W-:Y:S02]  /*46a0*/  LOP3.LUT P0, RZ, R96, 0xff, RZ, 0xc0, !PT ;  /* 0x000000ff60ff7812 */ /* 0x000fe4000780c0ff */
[----:B------:R-:W-:Y:S04]  /*46b0*/  PLOP3.LUT P5, PT, PT, PT, UP0, 0x80, 0x8 ;  /* 0x000000000008781c */ /* 0x000fe80003faf008 */
[----:B------:R-:W-:Y:S07]  /*46c0*/  PLOP3.LUT P5, PT, P5, PT, PT, 0x8, 0x80 ;  /* 0x000000000080781c */ /* 0x000fee0002fae170 */
[----:B------:R-:W-:Y:S11]  /*46d0*/  @P0 FSETP.EQ.AND P5, PT, R49, RZ, PT ;  /* 0x000000ff3100020b */ /* 0x000ff60003fa2000 */
[----:B------:R-:W-:Y:S02]  /*46e0*/  @!UPT UIADD3 URZ, UPT, UPT, URZ, URZ, URZ ;  /* 0x000000fffffff290 */ /* 0x000fe4000fffe0ff */
.L_x_83:
[----:B------:R-:W3:Y:S01]  /*46f0*/  SYNCS.PHASECHK.TRANS64.TRYWAIT P4, [UR6+0xd8], R26 ;  /* 0x0000d81aff0075a7 */ /* 0x000ee20008081106 */
[----:B------:R-:W-:Y:S01]  /*4700*/  @P3 SHF.R.U32.HI R27, RZ, 0x10, R21 ;  /* 0x00000010ff1b3819 */ /* 0x000fe20000011615 */
[----:B------:R-:W-:Y:S01]  /*4710*/  VIADD R29, R29, 0x1 ;  /* 0x000000011d1d7836 */ /* 0x000fe20000000000 */
[----:B------:R-:W5:Y:S08]  /*4720*/  LDC.64 R14, c[0x0][0xb10] ;  /* 0x0002c400ff0e7b82 */ /* 0x000f700000000a00 */
[----:B------:R-:W2:Y:S08]  /*4730*/  LDC.64 R10, c[0x0][0xb18] ;  /* 0x0002c600ff0a7b82 */ /* 0x000eb00000000a00 */
[----:B-1----:R-:W1:Y:S08]  /*4740*/  @!P1 LDC R0, c[0x0][0xb20] ;  /* 0x0002c800ff009b82 */ /* 0x002e700000000800 */
[----:B------:R-:W4:Y:S01]  /*4750*/  @!P1 LDC R3, c[0x0][0xb0c] ;  /* 0x0002c300ff039b82 */ /* 0x000f220000000800 */
[----:B-----5:R-:W-:Y:S05]  /*4760*/  @!P1 IMAD.HI.U32 R14, R13, R14, RZ ;  /* 0x0000000e0d0e9227 */ /* 0x020fea00078e00ff */
[----:B------:R-:W-:Y:S01]  /*4770*/  @!P1 SHF.R.U32.HI R14, RZ, R15, R14 ;  /* 0x0000000fff0e9219 */ /* 0x000fe2000001160e */
[----:B--2---:R-:W-:Y:S01]  /*4780*/  @!P1 IMAD.HI.U32 R11, R8, R11, RZ ;  /* 0x0000000b080b9227 */ /* 0x004fe200078e00ff */
[----:B------:R-:W-:Y:S04]  /*4790*/  @!P1 ISETP.NE.AND P0, PT, R10, 0x1, PT ;  /* 0x000000010a00980c */ /* 0x000fe80003f05270 */
[----:B-1----:R-:W-:Y:S02]  /*47a0*/  @!P1 SHF.R.U32.HI R9, RZ, R0, R11 ;  /* 0x00000000ff099219 */ /* 0x002fe4000001160b */
[----:B----4-:R-:W-:Y:S02]  /*47b0*/  @!P1 ISETP.NE.AND P2, PT, R3, 0x1, PT ;  /* 0x000000010300980c */ /* 0x010fe40003f45270 */
[----:B------:R-:W-:Y:S02]  /*47c0*/  @!P1 SEL R9, R8, R9, !P0 ;  /* 0x0000000908099207 */ /* 0x000fe40004000000 */
[----:B------:R-:W-:Y:S02]  /*47d0*/  ELECT P0, URZ, PT ;  /* 0x0000000000ff782f */ /* 0x000fe40003800000 */
[----:B------:R-:W-:Y:S05]  /*47e0*/  @!P1 SEL R14, R13, R14, !P2 ;  /* 0x0000000e0d0e9207 */ /* 0x000fea0005000000 */
[----:B------:R-:W-:Y:S02]  /*47f0*/  @!P1 IMAD.IADD R0, R9, 0x1, -R14 ;  /* 0x0000000109009824 */ /* 0x000fe400078e0a0e */
[----:B------:R-:W-:Y:S02]  /*4800*/  @!P1 IMAD.IADD R9, R14, 0x1, -R9 ;  /* 0x000000010e099824 */ /* 0x000fe400078e0a09 */
[----:B------:R-:W-:Y:S02]  /*4810*/  @!P1 IMAD R13, R0, R3, R13 ;  /* 0x00000003000d9224 */ /* 0x000fe400078e020d */
[----:B------:R-:W-:Y:S01]  /*4820*/  @!P1 IMAD R8, R9, R10, R8 ;  /* 0x0000000a09089224 */ /* 0x000fe200078e0208 */
[----:B---3--:R-:W-:Y:S06]  /*4830*/  @!P4 BRA `(.L_x_84) ;  /* 0x00000028007cc947 */ /* 0x008fec0003800000 */
.L_x_153:
[----:B------:R-:W-:Y:S01]  /*4840*/  PLOP3.LUT P5, PT, P5, P0, PT, 0xf2, 0x2f ;  /* 0x00000000002f781c */ /* 0x000fe20002fa1e72 */
[----:B------:R-:W-:Y:S01]  /*4850*/  UMOV UR14, 0x0 ;  /* 0x00000000000e7882 */ /* 0x000fe20000000000 */
[----:B------:R-:W-:Y:S01]  /*4860*/  LOP3.LUT R30, R30, 0x1, RZ, 0x3c, !PT ;  /* 0x000000011e1e7812 */ /* 0x000fe200078e3cff */
[----:B------:R-:W-:Y:S01]  /*4870*/  UMOV UR15, 0x10000000 ;  /* 0x10000000000f7882 */ /* 0x000fe20000000000 */
[----:B------:R-:W-:Y:S01]  /*4880*/  UMOV UR12, UR36 ;  /* 0x00000024000c7c82 */ /* 0x000fe20008000000 */
[----:B------:R-:W-:Y:S08]  /*4890*/  @P3 R2UR UR36, R27 ;  /* 0x000000001b2432ca */ /* 0x000ff000000e0000 */
[----:B-1----:R-:W-:Y:S01]  /*48a0*/  @!P5 IADD3 R3, P0, PT, R32, 0x580, RZ ;  /* 0x000005802003d810 */ /* 0x002fe20007f1e0ff */
[----:B------:R-:W-:Y:S01]  /*48b0*/  @!P5 IMAD.SHL.U32 R91, R91, 0x40, RZ ;  /* 0x000000405b5bd824 */ /* 0x000fe200078e00ff */
[----:B------:R-:W-:Y:S01]  /*48c0*/  VOTEU.ALL UP1, P5 ;  /* 0x0000000000ff7886 */ /* 0x000fe20002820000 */
[----:B------:R-:W-:Y:S01]  /*48d0*/  @!P5 IMAD.SHL.U32 R97, R97, 0x40, RZ ;  /* 0x000000406161d824 */ /* 0x000fe200078e00ff */
[----:B------:R-:W-:Y:S01]  /*48e0*/  @!P5 R2UR UR8, R3 ;  /* 0x000000000308d2ca */ /* 0x000fe200000e0000 */
[----:B------:R-:W-:Y:S01]  /*48f0*/  @!P5 IMAD.X R0, RZ, RZ, R33, P0 ;  /* 0x000000ffff00d224 */ /* 0x000fe200000e0621 */
[----:B------:R-:W-:Y:S01]  /*4900*/  @!P5 R2UR UR10, R91 ;  /* 0x000000005b0ad2ca */ /* 0x000fe200000e0000 */
[----:B------:R-:W-:Y:S01]  /*4910*/  @!UP1 UIADD3 UR9, UPT, UPT, UR6, 0xd0, URZ ;  /* 0x000000d006099890 */ /* 0x000fe2000fffe0ff */
[----:B------:R-:W-:Y:S01]  /*4920*/  @!P5 R2UR UR11, R97 ;  /* 0x00000000610bd2ca */ /* 0x000fe200000e0000 */
[----:B------:R-:W-:Y:S01]  /*4930*/  IMAD.IADD R91, R8, 0x1, R79 ;  /* 0x00000001085b7824 */ /* 0x000fe200078e024f */
[----:B------:R-:W-:Y:S01]  /*4940*/  @!P5 R2UR UR7, R0 ;  /* 0x000000000007d2ca */ /* 0x000fe200000e0000 */
[----:B------:R-:W-:Y:S01]  /*4950*/  IMAD.IADD R97, R13, 0x1, R90 ;  /* 0x000000010d617824 */ /* 0x000fe200078e025a */
[C---:B------:R-:W-:Y:S04]  /*4960*/  ISETP.NE.AND P0, PT, R29.reuse, 0x2, PT ;  /* 0x000000021d00780c */ /* 0x040fe80003f05270 */
[----:B------:R-:W-:Y:S01]  /*4970*/  SEL R3, RZ, 0x1, P0 ;  /* 0x00000001ff037807 */ /* 0x000fe20000000000 */
[----:B------:R-:W-:Y:S01]  /*4980*/  IMAD.U32 R10, RZ, RZ, UR8 ;  /* 0x00000008ff0a7e24 */ /* 0x000fe2000f8e00ff */
[----:B------:R-:W-:Y:S01]  /*4990*/  @!UP1 UIADD3 UR8, UPT, UPT, UR6, 0x200, URZ ;  /* 0x0000020006089890 */ /* 0x000fe2000fffe0ff */
[----:B------:R-:W-:Y:S01]  /*49a0*/  SEL R29, R29, RZ, P0 ;  /* 0x000000ff1d1d7207 */ /* 0x000fe20000000000 */
[----:B------:R-:W-:Y:S01]  /*49b0*/  VOTEU.ALL UP1, P5 ;  /* 0x0000000000ff7886 */ /* 0x000fe20002820000 */
[----:B------:R-:W-:Y:S02]  /*49c0*/  LOP3.LUT R28, R28, R3, RZ, 0x3c, !PT ;  /* 0x000000031c1c7212 */ /* 0x000fe400078e3cff */
[----:B------:R-:W-:Y:S01]  /*49d0*/  IMAD.U32 R11, RZ, RZ, UR7 ;  /* 0x00000007ff0b7e24 */ /* 0x000fe2000f8e00ff */
[----:B------:R-:W-:Y:S04]  /*49e0*/  @!P5 R2UR UR16, R10 ;  /* 0x000000000a10d2ca */ /* 0x000fe800000e0000 */
[----:B------:R-:W-:Y:S11]  /*49f0*/  @!P5 R2UR UR17, R11 ;  /* 0x000000000b11d2ca */ /* 0x000ff600000e0000 */
[----:B------:R-:W-:Y:S02]  /*4a00*/  @!UPT UIADD3 URZ, UPT, UPT, URZ, URZ, URZ ;  /* 0x000000fffffff290 */ /* 0x000fe4000fffe0ff */
[----:B------:R3:W-:Y:S01]  /*4a10*/  @!UP1 UTMALDG.3D [UR8], [UR16], desc[UR14] ;  /* 0x00000e08100095b4 */ /* 0x0007e20008011000 */
[----:B------:R3:W-:Y:S01]  /*4a20*/  @!P5 SYNCS.ARRIVE.TRANS64.RED.A0TR RZ, [UR6+0xd0], R25 ;  /* 0x0000d019ffffd9a7 */ /* 0x0007e20008300406 */
[----:B------:R-:W-:Y:S01]  /*4a30*/  UPLOP3.LUT UP1, UPT, UPT, UPT, UPT, 0x80, 0x8 ;  /* 0x000000000008789c */ /* 0x000fe20003f2f070 */
[----:B------:R-:W-:Y:S01]  /*4a40*/  SYNCS.ARRIVE.TRANS64.RED.A1T0 RZ, [UR37], RZ ;  /* 0x000000ffffff79a7 */ /* 0x000fe20008100425 */
[----:B------:R-:W-:Y:S09]  /*4a50*/  @P3 BRA `(.L_x_85) ;  /* 0xfffffff400b43947 */ /* 0x000ff2000383ffff */
[----:B------:R-:W-:Y:S07]  /*4a60*/  MOV R0, UR6 ;  /* 0x0000000600007c02 */ /* 0x000fee0008000f00 */
.L_x_86:
[----:B-1----:R-:W-:-:S04]  /*4a70*/  SHF.L.U32 R3, R30, 0x1f, RZ ;  /* 0x0000001f1e037819 */ /* 0x002fc800000006ff */
[----:B------:R1:W2:Y:S03]  /*4a80*/  SYNCS.PHASECHK.TRANS64.TRYWAIT P0, [R0+URZ+0xd8], R3 ;  /* 0x0000d803000075a7 */ /* 0x0002a600080011ff */
[----:B--2---:R-:W-:Y:S05]  /*4a90*/  @!P0 NANOSLEEP.SYNCS 0x989680 ;  /* 0x009896800000895d */ /* 0x004fea0003900000 */
[----:B------:R-:W2:Y:S02]  /*4aa0*/  @!P0 SYNCS.PHASECHK.TRANS64 P0, [R0+URZ+0xd8], R3 ;  /* 0x0000d803000085a7 */ /* 0x000ea400080010ff */
[----:B--23--:R-:W-:Y:S05]  /*4ab0*/  @P0 EXIT ;  /* 0x000000000000094d */ /* 0x00cfea0003800000 */
[----:B------:R-:W-:Y:S05]  /*4ac0*/  BRA `(.L_x_86) ;  /* 0xfffffffc00e87947 */ /* 0x000fea000383ffff */
.L_x_77:
[----:B------:R-:W-:-:S06]  /*4ad0*/  UISETP.GE.AND UP1, UPT, UR8, 0x4, UPT ;  /* 0x000000040800788c */ /* 0x000fcc000bf26270 */
[----:B------:R-:W-:-:S13]  /*4ae0*/  PLOP3.LUT P0, PT, PT, PT, UP1, 0x80, 0x8 ;  /* 0x000000000008781c */ /* 0x000fda0003f0f018 */
[----:B------:R-:W-:Y:S05]  /*4af0*/  @!P0 EXIT ;  /* 0x000000000000894d */ /* 0x000fea0003800000 */
[----:B------:R-:W-:Y:S01]  /*4b00*/  BAR.SYNC.DEFER_BLOCKING 0x6, 0xa0 ;  /* 0x0182800000007b1d */ /* 0x000fe20000010000 */
[C---:B------:R-:W-:Y:S02]  /*4b10*/  IMAD.SHL.U32 R5, R101.reuse, 0x40, RZ ;  /* 0x0000004065057824 */ /* 0x040fe400078e00ff */
[----:B------:R-:W-:Y:S02]  /*4b20*/  HFMA2 R111, -RZ, RZ, 0, 0 ;  /* 0x00000000ff6f7431 */ /* 0x000fe400000001ff */
[C---:B------:R-:W-:Y:S01]  /*4b30*/  IMAD.SHL.U32 R0, R101.reuse, 0x20, RZ ;  /* 0x0000002065007824 */ /* 0x040fe200078e00ff */
[----:B------:R-:W-:Y:S01]  /*4b40*/  CS2R R106, SRZ ;  /* 0x00000000006a7805 */ /* 0x000fe2000001ff00 */
[----:B------:R-:W-:Y:S01]  /*4b50*/  IMAD.SHL.U32 R2, R101, 0x2, RZ ;  /* 0x0000000265027824 */ /* 0x000fe200078e00ff */
[----:B------:R-:W-:Y:S01]  /*4b60*/  UMOV UR43, 0x400 ;  /* 0x00000400002b7882 */ /* 0x000fe20000000000 */
[----:B------:R-:W1:Y:S01]  /*4b70*/  LDC R99, c[0x0][0x370] ;  /* 0x0000dc00ff637b82 */ /* 0x000e620000000800 */
[----:B------:R-:W-:Y:S01]  /*4b80*/  ULEA UR43, UR37, UR43, 0x18 ;  /* 0x0000002b252b7291 */ /* 0x000fe2000f8ec0ff */
[----:B------:R-:W-:Y:S01]  /*4b90*/  LOP3.LUT R7, R5, 0x180, RZ, 0xc0, !PT ;  /* 0x0000018005077812 */ /* 0x000fe200078ec0ff */
[C---:B------:R-:W-:Y:S01]  /*4ba0*/  IMAD.SHL.U32 R103, R101.reuse, 0x8, RZ ;  /* 0x0000000865677824 */ /* 0x040fe200078e00ff */
[----:B------:R-:W-:Y:S01]  /*4bb0*/  LOP3.LUT R0, R0, 0xc00, RZ, 0xc0, !PT ;  /* 0x00000c0000007812 */ /* 0x000fe200078ec0ff */
[----:B------:R-:W-:Y:S01]  /*4bc0*/  IMAD.U32 R46, R101, 0x10000, RZ ;  /* 0x00010000652e7824 */ /* 0x000fe200078e00ff */
[----:B------:R-:W-:Y:S01]  /*4bd0*/  LOP3.LUT R2, R7, 0x20, R2, 0xf8, !PT ;  /* 0x0000002007027812 */ /* 0x000fe200078ef802 */
[----:B------:R-:W-:Y:S01]  /*4be0*/  UIADD3 UR4, UPT, UPT, UR43, 0x1200, URZ ;  /* 0x000012002b047890 */ /* 0x000fe2000fffe0ff */
[----:B------:R-:W2:Y:S01]  /*4bf0*/  LDC R42, c[0x0][0xb0c] ;  /* 0x0002c300ff2a7b82 */ /* 0x000ea20000000800 */
[----:B------:R-:W-:Y:S01]  /*4c00*/  LOP3.LUT R0, R0, 0x40, R5, 0xf8, !PT ;  /* 0x0000004000007812 */ /* 0x000fe200078ef805 */
[----:B------:R-:W-:Y:S01]  /*4c10*/  IMAD.MOV.U32 R44, RZ, RZ, RZ ;  /* 0x000000ffff2c7224 */ /* 0x000fe200078e00ff */
[----:B------:R-:W-:Y:S01]  /*4c20*/  LOP3.LUT R103, R2, 0x30, R103, 0x78, !PT ;  /* 0x0000003002677812 */ /* 0x000fe200078e7867 */
[----:B------:R-:W-:Y:S01]  /*4c30*/  IMAD.MOV.U32 R108, RZ, RZ, RZ ;  /* 0x000000ffff6c7224 */ /* 0x000fe200078e00ff */
[----:B------:R-:W-:Y:S01]  /*4c40*/  LOP3.LUT R0, R0, 0x200, R5, 0xf8, !PT ;  /* 0x0000020000007812 */ /* 0x000fe200078ef805 */
[----:B------:R-:W-:Y:S01]  /*4c50*/  IMAD.SHL.U32 R5, R101, 0x10, RZ ;  /* 0x0000001065057824 */ /* 0x000fe200078e00ff */
[----:B------:R-:W-:Y:S01]  /*4c60*/  LOP3.LUT R46, R46, 0x600000, RZ, 0xc0, !PT ;  /* 0x006000002e2e7812 */ /* 0x000fe200078ec0ff */
[----:B------:R-:W4:Y:S01]  /*4c70*/  LDC R98, c[0x0][0xb20] ;  /* 0x0002c800ff627b82 */ /* 0x000f220000000800 */
[----:B------:R-:W3:Y:S01]  /*4c80*/  LDS R3, [UR43+0x1a0] ;  /* 0x0001a02bff037984 */ /* 0x000ee20008000800 */
[----:B------:R-:W-:Y:S01]  /*4c90*/  LOP3.LUT R103, R0, R103, RZ, 0xfc, !PT ;  /* 0x0000006700677212 */ /* 0x000fe200078efcff */
[----:B------:R-:W-:Y:S01]  /*4ca0*/  IMAD.U32 R109, RZ, RZ, UR4 ;  /* 0x00000004ff6d7e24 */ /* 0x000fe2000f8e00ff */
[----:B------:R-:W-:Y:S01]  /*4cb0*/  LOP3.LUT R5, R5, 0x20, RZ, 0xc0, !PT ;  /* 0x0000002005057812 */ /* 0x000fe200078ec0ff */
[----:B------:R-:W1:Y:S01]  /*4cc0*/  LDCU.64 UR46, c[0x0][0x348] ;  /* 0x00006900ff2e77ac */ /* 0x000e620008000a00 */
[----:B------:R-:W-:-:S02]  /*4cd0*/  IADD3 R102, PT, PT, R103, UR43, RZ ;  /* 0x0000002b67667c10 */ /* 0x000fc4000fffe0ff */
[----:B------:R-:W1:Y:S01]  /*4ce0*/  LDC R41, c[0x0][0xb30] ;  /* 0x0002cc00ff297b82 */ /* 0x000e620000000800 */
[----:B------:R-:W1:Y:S01]  /*4cf0*/  LDCU.64 UR38, c[0x0][0x888] ;  /* 0x00011100ff2677ac */ /* 0x000e620008000a00 */
[----:B------:R-:W-:Y:S01]  /*4d00*/  IADD3 R102, PT, PT, -R5, 0x200, R102 ;  /* 0x0000020005667810 */ /* 0x000fe20007ffe166 */
[----:B------:R-:W-:-:S05]  /*4d10*/  UIADD3 UR42, UPT, UPT, UR43, 0x200, URZ ;  /* 0x000002002b2a7890 */ /* 0x000fca000fffe0ff */
[----:B------:R-:W1:Y:S08]  /*4d20*/  LDC.64 R88, c[0x0][0xb10] ;  /* 0x0002c400ff587b82 */ /* 0x000e700000000a00 */
[----:B------:R-:W1:Y:S08]  /*4d30*/  LDC.64 R38, c[0x0][0xb18] ;  /* 0x0002c600ff267b82 */ /* 0x000e700000000a00 */
[----:B------:R-:W1:Y:S08]  /*4d40*/  LDC.64 R84, c[0x0][0x888] ;  /* 0x00022200ff547b82 */ /* 0x000e700000000a00 */
[----:B------:R-:W1:Y:S01]  /*4d50*/  LDC.64 R36, c[0x0][0xb28] ;  /* 0x0002ca00ff247b82 */ /* 0x000e620000000a00 */
[----:B---3--:R-:W-:-:S07]  /*4d60*/  IMAD.IADD R46, R3, 0x1, R46 ;  /* 0x00000001032e7824 */ /* 0x008fce00078e022e */
[----:B------:R-:W3:Y:S08]  /*4d70*/  LDC.64 R86, c[0x0][0x890] ;  /* 0x00022400ff567b82 */ /* 0x000ef00000000a00 */
[----:B------:R-:W1:Y:S08]  /*4d80*/  LDC.64 R82, c[0x0][0x8b0] ;  /* 0x00022c00ff527b82 */ /* 0x000e700000000a00 */
[----:B------:R-:W1:Y:S08]  /*4d90*/  LDC.64 R80, c[0x0][0x8a8] ;  /* 0x00022a00ff507b82 */ /* 0x000e700000000a00 */
[----:B--2-4-:R-:W1:Y:S02]  /*4da0*/  LDC R100, c[0x0][0x374] ;  /* 0x0000dd00ff647b82 */ /* 0x014e640000000800 */
.L_x_104:
[----:B------:R-:W-:Y:S02]  /*4db0*/  LEA R0, R111, UR43, 0x3 ;  /* 0x0000002b6f007c11 */ /* 0x000fe4000f8e18ff */
[----:B------:R-:W-:Y:S02]  /*4dc0*/  SHF.L.U32 R3, R107, 0x1f, RZ ;  /* 0x0000001f6b037819 */ /* 0x000fe400000006ff */
[----:B------:R-:W-:Y:S02]  /*4dd0*/  LEA R16, R111, UR43, 0x4 ;  /* 0x0000002b6f107c11 */ /* 0x000fe4000f8e20ff */
[----:B--2---:R-:W2:Y:S02]  /*4de0*/  SYNCS.PHASECHK.TRANS64.TRYWAIT P0, [R0+URZ+0xf0], R3 ;  /* 0x0000f003000075a7 */ /* 0x004ea400080011ff */
[----:B-12---:R-:W-:Y:S05]  /*4df0*/  @!P0 BRA `(.L_x_87) ;  /* 0x0000002400248947 */ /* 0x006fea0003800000 */
.L_x_154:
[----:B------:R-:W4:Y:S01]  /*4e00*/  LDC.64 R12, c[0x0][0xb10] ;  /* 0x0002c400ff0c7b82 */ /* 0x000f220000000a00 */
[----:B------:R-:W3:Y:S01]  /*4e10*/  LDS.128 R16, [R16+0x180] ;  /* 0x0001800010107984 */ /* 0x000ee20000000c00 */
[----:B-1----:R-:W-:Y:S01]  /*4e20*/  ISETP.NE.AND P1, PT, R41, 0x1, PT ;  /* 0x000000012900780c */ /* 0x002fe20003f25270 */
[----:B--2---:R-:W-:Y:S01]  /*4e30*/  VIADD R0, R0, 0x100 ;  /* 0x0000010000007836 */ /* 0x004fe20000000000 */
[----:B------:R-:W-:Y:S04]  /*4e40*/  ISETP.GE.AND P0, PT, R40, 0x1, PT ;  /* 0x000000012800780c */ /* 0x000fe80003f06270 */
[----:B------:R-:W1:Y:S01]  /*4e50*/  LDC.64 R10, c[0x0][0xb18] ;  /* 0x0002c600ff0a7b82 */ /* 0x000e620000000a00 */
[----:B------:R-:W-:Y:S01]  /*4e60*/  PRMT R0, RZ, 0x654, R0 ;  /* 0x00000654ff007816 */ /* 0x000fe20000000000 */
[----:B------:R-:W-:Y:S01]  /*4e70*/  @!PT LDS RZ, [RZ] ;  /* 0x00000000fffff984 */ /* 0x000fe20000000800 */
[----:B------:R-:W-:Y:S01]  /*4e80*/  @!PT LDS RZ, [RZ] ;  /* 0x00000000fffff984 */ /* 0x000fe20000000800 */
[----:B------:R-:W-:Y:S01]  /*4e90*/  @!PT LDS RZ, [RZ] ;  /* 0x00000000fffff984 */ /* 0x000fe20000000800 */
[----:B------:R-:W-:Y:S01]  /*4ea0*/  @!PT LDS RZ, [RZ] ;  /* 0x00000000fffff984 */ /* 0x000fe20000000800 */
[----:B------:R2:W-:Y:S06]  /*4eb0*/  MEMBAR.ALL.CTA ;  /* 0x0000000000007992 */ /* 0x0005ec0000008000 */
[----:B--2---:R-:W2:Y:S01]  /*4ec0*/  FENCE.VIEW.ASYNC.S ;  /* 0x00000000000073c6 */ /* 0x004ea20000000000 */
[----:B------:R-:W1:Y:S08]  /*4ed0*/  @!P1 LDC R14, c[0x0][0xb20] ;  /* 0x0002c800ff0e9b82 */ /* 0x000e700000000800 */
[----:B------:R-:W1:Y:S01]  /*4ee0*/  @!P1 LDC R9, c[0x0][0xb0c] ;  /* 0x0002c300ff099b82 */ /* 0x000e620000000800 */
[----:B--2---:R2:W-:Y:S01]  /*4ef0*/  SYNCS.ARRIVE.TRANS64.RED.A1T0 RZ, [R0+URZ], RZ ;  /* 0x000000ff00ff79a7 */ /* 0x0045e200081004ff */
[----:B---3--:R-:W-:Y:S04]  /*4f00*/  LOP3.LUT P4, RZ, R18, 0x1, RZ, 0xc0, !PT ;  /* 0x0000000112ff7812 */ /* 0x008fe8000788c0ff */
[----:B------:R-:W-:Y:S09]  /*4f10*/  P2R R110, PR, RZ, 0x10 ;  /* 0x00000010ff6e7803 */ /* 0x000ff20000000000 */
[----:B------:R-:W-:Y:S02]  /*4f20*/  @P4 MOV R45, R16 ;  /* 0x00000010002d4202 */ /* 0x000fe40000000f00 */
[----:B------:R-:W-:Y:S01]  /*4f30*/  @P4 LOP3.LUT R43, R17, 0xffff, RZ, 0xc0, !PT ;  /* 0x0000ffff112b4812 */ /* 0x000fe200078ec0ff */
[----:B--2-4-:R-:W-:Y:S06]  /*4f40*/  @!P0 BRA `(.L_x_88) ;  /* 0x0000000000a48947 */ /* 0x014fec0003800000 */
[----:B------:R-:W-:Y:S01]  /*4f50*/  IMAD.HI.U32 R21, R100, R39, RZ ;  /* 0x0000002764157227 */ /* 0x000fe200078e00ff */
[----:B------:R-:W-:Y:S02]  /*4f60*/  ISETP.NE.AND P0, PT, R38, 0x1, PT ;  /* 0x000000012600780c */ /* 0x000fe40003f05270 */
[----:B------:R-:W-:Y:S01]  /*4f70*/  ISETP.NE.AND P2, PT, R40, 0x1, PT ;  /* 0x000000012800780c */ /* 0x000fe20003f45270 */
[----:B------:R-:W-:Y:S01]  /*4f80*/  IMAD.HI.U32 R20, R99, R88, RZ ;  /* 0x0000005863147227 */ /* 0x000fe200078e00ff */
[----:B------:R-:W-:Y:S02]  /*4f90*/  SHF.R.U32.HI R21, RZ, R98, R21 ;  /* 0x00000062ff157219 */ /* 0x000fe40000011615 */
[----:B------:R-:W-:Y:S01]  /*4fa0*/  ISETP.NE.AND P3, PT, R42, 0x1, PT ;  /* 0x000000012a00780c */ /* 0x000fe20003f65270 */
[----:B------:R-:W-:Y:S01]  /*4fb0*/  IMAD.HI.U32 R24, R45, R88, RZ ;  /* 0x000000582d187227 */ /* 0x000fe200078e00ff */
[----:B------:R-:W-:Y:S02]  /*4fc0*/  SHF.R.U32.HI R20, RZ, R89, R20 ;  /* 0x00000059ff147219 */ /* 0x000fe40000011614 */
[----:B------:R-:W-:Y:S01]  /*4fd0*/  SEL R3, R100, R21, !P0 ;  /* 0x0000001564037207 */ /* 0x000fe20004000000 */
[----:B------:R-:W-:Y:S01]  /*4fe0*/  IMAD.HI.U32 R21, R43, R39, RZ ;  /* 0x000000272b157227 */ /* 0x000fe200078e00ff */
[----:B------:R-:W-:Y:S02]  /*4ff0*/  SEL R7, R99, R20, !P3 ;  /* 0x0000001463077207 */ /* 0x000fe40005800000 */
[----:B------:R-:W-:Y:S01]  /*5000*/  SHF.R.U32.HI R24, RZ, R89, R24 ;  /* 0x00000059ff187219 */ /* 0x000fe20000011618 */
[-C--:B------:R-:W-:Y:S04]  /*5010*/  IMAD.HI.U32 R20, R3, R36.reuse, RZ ;  /* 0x0000002403147227 */ /* 0x080fe800078e00ff */
[----:B------:R-:W-:Y:S01]  /*5020*/  IMAD.HI.U32 R22, R7, R36, RZ ;  /* 0x0000002407167227 */ /* 0x000fe200078e00ff */
[-C--:B------:R-:W-:Y:S02]  /*5030*/  @P2 SHF.R.U32.HI R3, RZ, R37.reuse, R20 ;  /* 0x00000025ff032219 */ /* 0x080fe40000011614 */
[----:B------:R-:W-:Y:S02]  /*5040*/  SHF.R.U32.HI R20, RZ, R98, R21 ;  /* 0x00000062ff147219 */ /* 0x000fe40000011615 */
[----:B------:R-:W-:Y:S01]  /*5050*/  @P2 SHF.R.U32.HI R7, RZ, R37, R22 ;  /* 0x00000025ff072219 */ /* 0x000fe20000011616 */
[C---:B------:R-:W-:Y:S01]  /*5060*/  IMAD R2, R40.reuse, R3, RZ ;  /* 0x0000000328027224 */ /* 0x040fe200078e02ff */
[----:B------:R-:W-:Y:S02]  /*5070*/  SEL R5, R43, R20, !P0 ;  /* 0x000000142b057207 */ /* 0x000fe40004000000 */
[----:B------:R-:W-:Y:S01]  /*5080*/  SEL R3, R45, R24, !P3 ;  /* 0x000000182d037207 */ /* 0x000fe20005800000 */
[----:B------:R-:W-:Y:S01]  /*5090*/  IMAD R4, R40, R7, RZ ;  /* 0x0000000728047224 */ /* 0x000fe200078e02ff */
[C---:B------:R-:W-:Y:S01]  /*50a0*/  ISETP.GE.AND P0, PT, R5.reuse, R2, PT ;  /* 0x000000020500720c */ /* 0x040fe20003f06270 */
[----:B------:R-:W-:Y:S03]  /*50b0*/  IMAD.HI.U32 R6, R5, R36, RZ ;  /* 0x0000002405067227 */ /* 0x000fe600078e00ff */
[----:B------:R-:W-:Y:S01]  /*50c0*/  ISETP.GE.OR P0, PT, R3, R4, P0 ;  /* 0x000000040300720c */ /* 0x000fe20000706670 */
[----:B------:R-:W-:Y:S01]  /*50d0*/  IMAD.MOV R4, RZ, RZ, -R3 ;  /* 0x000000ffff047224 */ /* 0x000fe200078e0a03 */
[-C--:B------:R-:W-:Y:S03]  /*50e0*/  SHF.R.U32.HI R6, RZ, R37.reuse, R6 ;  /* 0x00000025ff067219 */ /* 0x080fe60000011606 */
[----:B------:R-:W-:Y:S01]  /*50f0*/  IMAD R45, R42, R4, R45 ;  /* 0x000000042a2d7224 */ /* 0x000fe200078e022d */
[----:B------:R-:W-:Y:S05]  /*5100*/  SEL R15, R5, R6, !P2 ;  /* 0x00000006050f7207 */ /* 0x000fea0005000000 */
[----:B------:R-:W-:Y:S02]  /*5110*/  IMAD.MOV R6, RZ, RZ, -R15 ;  /* 0x000000ffff067224 */ /* 0x000fe400078e0a0f */
[C---:B------:R-:W-:Y:S04]  /*5120*/  @!P0 IMAD.HI.U32 R2, R3.reuse, R36, RZ ;  /* 0x0000002403028227 */ /* 0x040fe800078e00ff */
[----:B------:R-:W-:Y:S01]  /*5130*/  IMAD R6, R40, R6, R5 ;  /* 0x0000000628067224 */ /* 0x000fe200078e0205 */
[----:B------:R-:W-:Y:S04]  /*5140*/  @!P0 SHF.R.U32.HI R2, RZ, R37, R2 ;  /* 0x00000025ff028219 */ /* 0x000fe80000011602 */
[----:B------:R-:W-:Y:S02]  /*5150*/  @!P0 SEL R0, R3, R2, !P2 ;  /* 0x0000000203008207 */ /* 0x000fe40005000000 */
[----:B------:R-:W-:Y:S02]  /*5160*/  IADD3 R2, PT, PT, -R5, RZ, RZ ;  /* 0x000000ff05027210 */ /* 0x000fe40007ffe1ff */
[----:B------:R-:W-:Y:S01]  /*5170*/  @!P0 IADD3 R8, PT, PT, R15, -R0, RZ ;  /* 0x800000000f088210 */ /* 0x000fe20007ffe0ff */
[----:B------:R-:W-:Y:S02]  /*5180*/  @!P0 IMAD R0, R7, R6, R0 ;  /* 0x0000000607008224 */ /* 0x000fe400078e0200 */
[----:B------:R-:W-:Y:S02]  /*5190*/  IMAD R43, R38, R2, R43 ;  /* 0x00000002262b7224 */ /* 0x000fe400078e022b */
[----:B------:R-:W-:Y:S02]  /*51a0*/  @!P0 IMAD R5, R8, R40, R3 ;  /* 0x0000002808058224 */ /* 0x000fe400078e0203 */
[----:B------:R-:W-:Y:S04]  /*51b0*/  @!P0 IMAD.MOV.U32 R3, RZ, RZ, R0 ;  /* 0x000000ffff038224 */ /* 0x000fe800078e0000 */
[----:B------:R-:W-:Y:S02]  /*51c0*/  IMAD R45, R3, R42, R45 ;  /* 0x0000002a032d7224 */ /* 0x000fe400078e022d */
[----:B------:R-:W-:Y:S07]  /*51d0*/  IMAD R43, R5, R38, R43 ;  /* 0x00000026052b7224 */ /* 0x000fee00078e022b */
.L_x_88:
[----:B------:R-:W-:Y:S01]  /*51e0*/  @!P1 IMAD.HI.U32 R0, R45, R12, RZ ;  /* 0x0000000c2d009227 */ /* 0x000fe200078e00ff */
[----:B-1----:R-:W-:Y:S01]  /*51f0*/  @!P1 ISETP.NE.AND P0, PT, R10, 0x1, PT ;  /* 0x000000010a00980c */ /* 0x002fe20003f05270 */
[----:B------:R-:W-:Y:S01]  /*5200*/  ULOP3.LUT UP0, URZ, UR42, 0x1b0, URZ, 0xc0, !UPT ;  /* 0x000001b02aff7892 */ /* 0x000fe2000f80c0ff */
[----:B------:R-:W-:Y:S01]  /*5210*/  @!P1 ISETP.NE.AND P2, PT, R9, 0x1, PT ;  /* 0x000000010900980c */ /* 0x000fe20003f45270 */
[----:B------:R-:W-:Y:S01]  /*5220*/  @!P1 IMAD.HI.U32 R3, R43, R11, RZ ;  /* 0x0000000b2b039227 */ /* 0x000fe200078e00ff */
[----:B------:R-:W-:Y:S02]  /*5230*/  @!P1 SHF.R.U32.HI R0, RZ, R13, R0 ;  /* 0x0000000dff009219 */ /* 0x000fe40000011600 */
[----:B------:R-:W-:Y:S01]  /*5240*/  @P4 SHF.R.U32.HI R105, RZ, 0x10, R17 ;  /* 0x00000010ff694819 */ /* 0x000fe20000011611 */
[----:B------:R-:W-:Y:S01]  /*5250*/  VIADD R111, R111, 0x1 ;  /* 0x000000016f6f7836 */ /* 0x000fe20000000000 */
[----:B------:R-:W-:Y:S02]  /*5260*/  @!P1 SHF.R.U32.HI R2, RZ, R14, R3 ;  /* 0x0000000eff029219 */ /* 0x000fe40000011603 */
[----:B------:R-:W-:Y:S02]  /*5270*/  @!P1 SEL R3, R45, R0, !P2 ;  /* 0x000000002d039207 */ /* 0x000fe40005000000 */
[----:B------:R-:W-:Y:S05]  /*5280*/  @!P1 SEL R2, R43, R2, !P0 ;  /* 0x000000022b029207 */ /* 0x000fea0004000000 */
[----:B------:R-:W-:Y:S02]  /*5290*/  @!P1 IMAD.IADD R0, R2, 0x1, -R3 ;  /* 0x0000000102009824 */ /* 0x000fe400078e0a03 */
[----:B------:R-:W-:Y:S02]  /*52a0*/  @!P1 IMAD.IADD R2, R3, 0x1, -R2 ;  /* 0x0000000103029824 */ /* 0x000fe400078e0a02 */
[----:B------:R-:W-:Y:S02]  /*52b0*/  @!P1 IMAD R45, R0, R9, R45 ;  /* 0x00000009002d9224 */ /* 0x000fe400078e022d */
[----:B------:R-:W-:Y:S01]  /*52c0*/  @!P1 IMAD R43, R2, R10, R43 ;  /* 0x0000000a022b9224 */ /* 0x000fe200078e022b */
[----:B------:R-:W-:Y:S06]  /*52d0*/  BRA.U !UP0, `(.L_x_89) ;  /* 0x0000000108407547 */ /* 0x000fec000b800000 */
[----:B------:R-:W1:Y:S01]  /*52e0*/  LDCU.64 UR8, c[0x4][0x80] ;  /* 0x01001000ff0877ac */ /* 0x000e620008000a00 */
[----:B------:R-:W-:Y:S01]  /*52f0*/  MOV R3, 0x0 ;  /* 0x0000000000037802 */ /* 0x000fe20000000f00 */
[----:B------:R-:W-:Y:S02]  /*5300*/  HFMA2 R12, -RZ, RZ, 0, 5.9604644775390625e-08 ;  /* 0x00000001ff0c7431 */ /* 0x000fe400000001ff */
[----:B------:R-:W-:Y:S02]  /*5310*/  IMAD.MOV.U32 R8, RZ, RZ, 0x70 ;  /* 0x00000070ff087424 */ /* 0x000fe400078e00ff */
[----:B------:R-:W-:Y:S01]  /*5320*/  IMAD.MOV.U32 R13, RZ, RZ, RZ ;  /* 0x000000ffff0d7224 */ /* 0x000fe200078e00ff */
[----:B------:R-:W2:Y:S01]  /*5330*/  LDCU.64 UR6, c[0x4][0x88] ;  /* 0x01001100ff0677ac */ /* 0x000ea20008000a00 */
[----:B------:R-:W3:Y:S01]  /*5340*/  LDC.64 R2, c[0x4][R3] ;  /* 0x0100000003027b82 */ /* 0x000ee20000000a00 */
[----:B------:R-:W4:Y:S01]  /*5350*/  LDCU.64 UR4, c[0x4][0x8] ;  /* 0x01000100ff0477ac */ /* 0x000f220008000a00 */
[----:B-1----:R-:W-:Y:S01]  /*5360*/  MOV R5, UR9 ;  /* 0x0000000900057c02 */ /* 0x002fe20008000f00 */
[----:B------:R-:W-:Y:S01]  /*5370*/  IMAD.U32 R4, RZ, RZ, UR8 ;  /* 0x00000008ff047e24 */ /* 0x000fe2000f8e00ff */
[----:B--2---:R-:W-:Y:S01]  /*5380*/  MOV R7, UR7 ;  /* 0x0000000700077c02 */ /* 0x004fe20008000f00 */
[----:B------:R-:W-:Y:S01]  /*5390*/  IMAD.U32 R6, RZ, RZ, UR6 ;  /* 0x00000006ff067e24 */ /* 0x000fe2000f8e00ff */
[----:B----4-:R-:W-:Y:S01]  /*53a0*/  MOV R11, UR5 ;  /* 0x00000005000b7c02 */ /* 0x010fe20008000f00 */
[----:B------:R-:W-:Y:S02]  /*53b0*/  IMAD.U32 R10, RZ, RZ, UR4 ;  /* 0x00000004ff0a7e24 */ /* 0x000fe4000f8e00ff */
[----:B------:R-:W-:Y:S07]  /*53c0*/  LEPC R20, `(.L_x_89) ;  /* 0x000000001014794e */ /* 0x000fee0000000000 */
[----:B---3-5:R-:W-:Y:S05]  /*53d0*/  CALL.ABS.NOINC R2 ;  /* 0x0000000002007343 */ /* 0x028fea0003c00000 */
.L_x_89:
[----:B------:R-:W-:Y:S01]  /*53e0*/  LOP3.LUT P0, RZ, R109, 0x1b0, RZ, 0xc0, !PT ;  /* 0x000001b06dff7812 */ /* 0x000fe2000780c0ff */
[----:B------:R-:W-:Y:S11]  /*53f0*/  BSSY.RECONVERGENT B6, `(.L_x_90) ;  /* 0x0000013000067945 */ /* 0x000ff60003800200 */
[----:B------:R-:W-:Y:S01]  /*5400*/  @!UPT UIADD3 URZ, UPT, UPT, URZ, URZ, URZ ;  /* 0x000000fffffff290 */ /* 0x000fe2000fffe0ff */
[----:B------:R-:W-:Y:S05]  /*5410*/  @!P0 BRA `(.L_x_91) ;  /* 0x0000000000408947 */ /* 0x000fea0003800000 */
        /* <DEDUP_REMOVED lines=16> */
.L_x_91:
[----:B------:R-:W-:Y:S05]  /*5520*/  BSYNC.RECONVERGENT B6 ;  /* 0x0000000000067941 */ /* 0x000fea0003800200 */
.L_x_90:
[----:B------:R-:W-:Y:S01]  /*5530*/  ISETP.NE.U32.AND P3, PT, R86, RZ, PT ;  /* 0x000000ff5600720c */ /* 0x000fe20003f65070 */
[----:B------:R-:W-:Y:S01]  /*5540*/  UISETP.NE.AND UP1, UPT, UR44, URZ, UPT ;  /* 0x000000ff2c00728c */ /* 0x000fe2000bf25270 */
[----:B------:R-:W-:Y:S02]  /*5550*/  ISETP.NE.U32.AND P4, PT, R82, RZ, PT ;  /* 0x000000ff5200720c */ /* 0x000fe40003f85070 */
[----:B------:R-:W-:Y:S02]  /*5560*/  ISETP.NE.AND.EX P3, PT, R87, RZ, PT, P3 ;  /* 0x000000ff5700720c */ /* 0x000fe40003f65330 */
[----:B------:R-:W-:Y:S02]  /*5570*/  PLOP3.LUT P1, PT, PT, PT, PT, 0x8, 0x80 ;  /* 0x000000000080781c */ /* 0x000fe40003f2e170 */
[----:B------:R-:W-:Y:S02]  /*5580*/  PLOP3.LUT P0, PT, PT, PT, UP1, 0x80, 0x8 ;  /* 0x000000000008781c */ /* 0x000fe40003f0f018 */
[----:B------:R-:W-:Y:S02]  /*5590*/  ISETP.NE.AND.EX P4, PT, R83, RZ, PT, P4 ;  /* 0x000000ff5300720c */ /* 0x000fe40003f85340 */
[----:B------:R-:W1:Y:S09]  /*55a0*/  @UP1 LDCU.64 UR4, c[0x0][0x888] ;  /* 0x00011100ff0417ac */ /* 0x000e720008000a00 */
[----:B------:R-:W-:Y:S01]  /*55b0*/  @P0 PLOP3.LUT P1, PT, P3, PT, PT, 0x80, 0x8 ;  /* 0x000000000008081c */ /* 0x000fe20001f2f070 */
[----:B-1----:R-:W-:Y:S04]  /*55c0*/  @UP1 UISETP.NE.U32.AND UP0, UPT, UR4, URZ, UPT ;  /* 0x000000ff0400128c */ /* 0x002fe8000bf05070 */
[----:B------:R-:W-:Y:S04]  /*55d0*/  @UP1 UISETP.NE.AND.EX UP0, UPT, UR5, URZ, UPT, UP0 ;  /* 0x000000ff0500128c */ /* 0x000fe8000bf05300 */
[----:B------:R-:W-:Y:S01]  /*55e0*/  @UP1 USEL UR4, URZ, 0xffffffff, UP0 ;  /* 0xffffffffff041887 */ /* 0x000fe20008000000 */
[----:B------:R-:W-:Y:S11]  /*55f0*/  @!P3 BRA `(.L_x_92) ;  /* 0x00000000002cb947 */ /* 0x000ff60003800000 */
[----:B------:R-:W-:Y:S01]  /*5600*/  ISETP.NE.U32.AND P2, PT, R84, RZ, PT ;  /* 0x000000ff5400720c */ /* 0x000fe20003f45070 */
[----:B------:R-:W-:Y:S03]  /*5610*/  IMAD.MOV.U32 R96, RZ, RZ, 0x1 ;  /* 0x00000001ff607424 */ /* 0x000fe600078e00ff */
[----:B------:R-:W-:Y:S11]  /*5620*/  ISETP.NE.AND.EX P2, PT, R85, RZ, PT, P2 ;  /* 0x000000ff5500720c */ /* 0x000ff60003f45320 */
[----:B------:R-:W-:Y:S02]  /*5630*/  @!UPT UIADD3 URZ, UPT, UPT, URZ, URZ, URZ ;  /* 0x000000fffffff290 */ /* 0x000fe4000fffe0ff */
[----:B------:R-:W1:Y:S01]  /*5640*/  @P2 LDC.64 R2, c[0x0][0x888] ;  /* 0x00022200ff022b82 */ /* 0x000e620000000a00 */
[----:B------:R-:W-:Y:S04]  /*5650*/  @P2 IMAD R0, R86, UR36, RZ ;  /* 0x0000002456002c24 */ /* 0x000fe8000f8e02ff */
[----:B-1----:R-:W-:Y:S04]  /*5660*/  @P2 IMAD.WIDE R2, R0, 0x4, R2 ;  /* 0x0000000400022825 */ /* 0x002fe800078e0202 */
[----:B------:R-:W-:Y:S01]  /*5670*/  HFMA2 R0, -RZ, RZ, 0, 5.9604644775390625e-08 ;  /* 0x00000001ff007431 */ /* 0x000fe200000001ff */
[----:B-----5:R1:W5:Y:S04]  /*5680*/  @P2 LDG.E R49, desc[UR40][R2.64] ;  /* 0x0000002802312981 */ /* 0x020368000c1e1900 */
[----:B------:R-:W-:Y:S01]  /*5690*/  @!P2 PRMT R96, R0, 0x7610, R96 ;  /* 0x000076100060a816 */ /* 0x000fe20000000060 */
[----:B-1----:R-:W2:Y:S06]  /*56a0*/  @!P2 LDC R49, c[0x0][0x880] ;  /* 0x00022000ff31ab82 */ /* 0x002eac0000000800 */
.L_x_92:
[----:B------:R-:W-:Y:S05]  /*56b0*/  @!P4 BRA `(.L_x_93) ;  /* 0x000000000020c947 */ /* 0x000fea0003800000 */
[----:B------:R-:W-:Y:S04]  /*56c0*/  ISETP.NE.U32.AND P2, PT, R80, RZ, PT ;  /* 0x000000ff5000720c */ /* 0x000fe80003f45070 */
[----:B------:R-:W-:Y:S11]  /*56d0*/  ISETP.NE.AND.EX P2, PT, R81, RZ, PT, P2 ;  /* 0x000000ff5100720c */ /* 0x000ff60003f45320 */
[----:B------:R-:W-:Y:S02]  /*56e0*/  @!UPT UIADD3 URZ, UPT, UPT, URZ, URZ, URZ ;  /* 0x000000fffffff290 */ /* 0x000fe4000fffe0ff */
[----:B------:R-:W1:Y:S01]  /*56f0*/  @P2 LDC.64 R2, c[0x0][0x8a8] ;  /* 0x00022a00ff022b82 */ /* 0x000e620000000a00 */
[----:B------:R-:W-:Y:S04]  /*5700*/  @P2 IMAD R0, R82, UR36, RZ ;  /* 0x0000002452002c24 */ /* 0x000fe8000f8e02ff */
[----:B-1----:R-:W-:Y:S05]  /*5710*/  @P2 IMAD.WIDE R2, R0, 0x4, R2 ;  /* 0x0000000400022825 */ /* 0x002fea00078e0202 */
[----:B-----5:R1:W5:Y:S02]  /*5720*/  @P2 LDG.E R47, desc[UR40][R2.64] ;  /* 0x00000028022f2981 */ /* 0x020364000c1e1900 */
[----:B-1----:R-:W3:Y:S02]  /*5730*/  @!P2 LDC R47, c[0x0][0x8a0] ;  /* 0x00022800ff2fab82 */ /* 0x002ee40000000800 */
.L_x_93:
[----:B--2--5:R-:W-:Y:S01]  /*5740*/  @P0 FSETP.NEU.AND P4, PT, R49, RZ, PT ;  /* 0x000000ff3100020b */ /* 0x024fe20003f8d000 */
[----:B------:R-:W-:Y:S01]  /*5750*/  IMAD.U32 R0, RZ, RZ, UR4 ;  /* 0x00000004ff007e24 */ /* 0x000fe2000f8e00ff */
[----:B------:R-:W-:Y:S01]  /*5760*/  @P0 LOP3.LUT P2, RZ, R96, 0xff, RZ, 0xc0, !PT ;  /* 0x000000ff60ff0812 */ /* 0x000fe2000784c0ff */
[----:B------:R-:W-:Y:S01]  /*5770*/  BSSY B1, `(.L_x_94) ;  /* 0x0000039000017945 */ /* 0x000fe20003800000 */
[----:B------:R-:W-:Y:S02]  /*5780*/  @P0 SEL R9, RZ, 0xffffffff, P4 ;  /* 0xffffffffff090807 */ /* 0x000fe40002000000 */
[----:B------:R-:W-:Y:S02]  /*5790*/  CS2R R54, SRZ ;  /* 0x0000000000367805 */ /* 0x000fe4000001ff00 */
[----:B------:R-:W-:Y:S02]  /*57a0*/  LEA R92, R44, UR43, 0x3 ;  /* 0x0000002b2c5c7c11 */ /* 0x000fe4000f8e18ff */
[----:B------:R-:W-:Y:S02]  /*57b0*/  CS2R R52, SRZ ;  /* 0x0000000000347805 */ /* 0x000fe4000001ff00 */
[----:B------:R-:W-:Y:S02]  /*57c0*/  @P1 SEL R9, R0, R9, !P2 ;  /* 0x0000000900091207 */ /* 0x000fe40005000000 */
[----:B------:R-:W-:Y:S02]  /*57d0*/  CS2R R58, SRZ ;  /* 0x00000000003a7805 */ /* 0x000fe4000001ff00 */
[----:B------:R-:W-:Y:S02]  /*57e0*/  SHF.L.U32 R7, R108, 0x1f, RZ ;  /* 0x0000001f6c077819 */ /* 0x000fe400000006ff */
[----:B------:R-:W-:Y:S02]  /*57f0*/  CS2R R56, SRZ ;  /* 0x0000000000387805 */ /* 0x000fe4000001ff00 */
[----:B------:R-:W-:Y:S02]  /*5800*/  @P0 LOP3.LUT R9, R9, 0x1, RZ, 0xc0, !PT ;  /* 0x0000000109090812 */ /* 0x000fe400078ec0ff */
[C---:B------:R-:W-:Y:S02]  /*5810*/  LEA.HI R5, R44.reuse, R44, RZ, 0x1 ;  /* 0x0000002c2c057211 */ /* 0x040fe400078f08ff */
[----:B------:R-:W-:Y:S02]  /*5820*/  ISETP.NE.U32.OR P1, PT, R9, 0x1, !P0 ;  /* 0x000000010900780c */ /* 0x000fe40004725470 */
[----:B------:R-:W-:Y:S01]  /*5830*/  PLOP3.LUT P5, PT, PT, PT, PT, 0x8, 0x80 ;  /* 0x000000000080781c */ /* 0x000fe20003fae170 */
[C---:B------:R-:W-:Y:S01]  /*5840*/  IMAD.SHL.U32 R3, R5.reuse, 0x20, RZ ;  /* 0x0000002005037824 */ /* 0x040fe200078e00ff */
[----:B------:R-:W-:Y:S04]  /*5850*/  LOP3.LUT R5, R5, 0xffe, RZ, 0xc0, !PT ;  /* 0x00000ffe05057812 */ /* 0x000fe800078ec0ff */
[----:B------:R-:W-:Y:S01]  /*5860*/  LOP3.LUT R3, R3, 0xffffffc0, RZ, 0xc0, !PT ;  /* 0xffffffc003037812 */ /* 0x000fe200078ec0ff */
[----:B------:R-:W-:Y:S04]  /*5870*/  IMAD.IADD R32, R44, 0x1, -R5 ;  /* 0x000000012c207824 */ /* 0x000fe800078e0a05 */
[----:B------:R-:W-:Y:S01]  /*5880*/  @P1 SHF.L.U32 R2, R106, 0x1f, RZ ;  /* 0x0000001f6a021819 */ /* 0x000fe200000006ff */
[----:B------:R-:W-:Y:S03]  /*5890*/  IMAD.IADD R3, R46, 0x1, R3 ;  /* 0x000000012e037824 */ /* 0x000fe600078e0203 */
[----:B------:R-:W1:Y:S01]  /*58a0*/  @P1 SYNCS.PHASECHK.TRANS64.TRYWAIT P0, [UR43+0xd0], R2 ;  /* 0x0000d002ff0015a7 */ /* 0x000e62000800112b */
[----:B------:R-:W-:Y:S01]  /*58b0*/  IMAD R32, R32, 0x100000, R3 ;  /* 0x0010000020207824 */ /* 0x000fe200078e0203 */
[----:B------:R2:W4:Y:S01]  /*58c0*/  SYNCS.PHASECHK.TRANS64.TRYWAIT P4, [R92+URZ+0x110], R7 ;  /* 0x000110075c0075a7 */ /* 0x00052200080811ff */
[----:B-1----:R-:W-:Y:S01]  /*58d0*/  @P1 PLOP3.LUT P5, PT, P0, PT, PT, 0x8, 0x80 ;  /* 0x000000000080181c */ /* 0x002fe200007ae170 */
[----:B------:R-:W-:Y:S01]  /*58e0*/  @!UPT UIADD3 URZ, UPT, UPT, URZ, URZ, URZ ;  /* 0x000000fffffff290 */ /* 0x000fe2000fffe0ff */
[----:B--2---:R-:W-:Y:S11]  /*58f0*/  @!P1 BRA `(.L_x_95) ;  /* 0x0000000000809947 */ /* 0x004ff60003800000 */
[----:B------:R-:W-:Y:S01]  /*5900*/  ISETP.NE.U32.AND P0, PT, RZ, UR38, PT ;  /* 0x00000026ff007c0c */ /* 0x000fe2000bf05070 */
[----:B------:R-:W-:Y:S01]  /*5910*/  BSSY B0, `(.L_x_96) ;  /* 0x0000012000007945 */ /* 0x000fe20003800000 */
[----:B------:R-:W-:Y:S02]  /*5920*/  FSETP.NEU.AND P2, PT, R49, RZ, PT ;  /* 0x000000ff3100720b */ /* 0x000fe40003f4d000 */
[----:B------:R-:W-:Y:S02]  /*5930*/  CS2R R58, SRZ ;  /* 0x00000000003a7805 */ /* 0x000fe4000001ff00 */
[----:B------:R-:W-:Y:S02]  /*5940*/  ISETP.NE.AND.EX P0, PT, RZ, UR39, PT, P0 ;  /* 0x00000027ff007c0c */ /* 0x000fe4000bf05300 */
[----:B------:R-:W-:Y:S02]  /*5950*/  CS2R R56, SRZ ;  /* 0x0000000000387805 */ /* 0x000fe4000001ff00 */
[----:B------:R-:W-:Y:S02]  /*5960*/  LOP3.LUT P1, RZ, R96, 0xff, RZ, 0xc0, !PT ;  /* 0x000000ff60ff7812 */ /* 0x000fe4000782c0ff */
[----:B------:R-:W-:Y:S02]  /*5970*/  CS2R R54, SRZ ;  /* 0x0000000000367805 */ /* 0x000fe4000001ff00 */
[----:B------:R-:W-:Y:S02]  /*5980*/  SEL R0, RZ, 0xffffffff, P2 ;  /* 0xffffffffff007807 */ /* 0x000fe40001000000 */
[----:B------:R-:W-:Y:S02]  /*5990*/  CS2R R52, SRZ ;  /* 0x0000000000347805 */ /* 0x000fe4000001ff00 */
[----:B------:R-:W-:Y:S04]  /*59a0*/  SEL R3, RZ, 0xffffffff, P0 ;  /* 0xffffffffff037807 */ /* 0x000fe80000000000 */
[----:B------:R-:W-:Y:S04]  /*59b0*/  @P3 SEL R0, R3, R0, !P1 ;  /* 0x0000000003003207 */ /* 0x000fe80004800000 */
[----:B------:R-:W-:Y:S04]  /*59c0*/  LOP3.LUT R0, R0, 0x1, RZ, 0xc0, !PT ;  /* 0x0000000100007812 */ /* 0x000fe800078ec0ff */
[----:B------:R-:W-:Y:S01]  /*59d0*/  ISETP.NE.U32.AND P0, PT, R0, 0x1, PT ;  /* 0x000000010000780c */ /* 0x000fe20003f05070 */
[----:B------:R-:W-:Y:S01]  /*59e0*/  @!UPT UIADD3 URZ, UPT, UPT, URZ, URZ, URZ ;  /* 0x000000fffffff290 */ /* 0x000fe2000fffe0ff */
[----:B------:R-:W-:Y:S11]  /*59f0*/  @!P5 BRA `(.L_x_97) ;  /* 0x00000000000cd947 */ /* 0x000ff60003800000 */
[----:B------:R-:W-:Y:S04]  /*5a00*/  SHF.L.U32 R3, R106, 0x1f, RZ ;  /* 0x0000001f6a037819 */ /* 0x000fe800000006ff */
[----:B------:R-:W1:Y:S02]  /*5a10*/  SYNCS.PHASECHK.TRANS64.TRYWAIT P1, [UR43+0xd0], R3 ;  /* 0x0000d003ff0075a7 */ /* 0x000e64000802112b */
[----:B-1----:R-:W-:Y:S05]  /*5a20*/  @!P1 BRA `(.L_x_98) ;  /* 0x00000018002c9947 */ /* 0x002fea0003800000 */
.L_x_97:
[----:B------:R-:W-:Y:S05]  /*5a30*/  BSYNC B0 ;  /* 0x0000000000007941 */ /* 0x000fea0003800000 */
.L_x_96:
[----:B------:R2:W1:Y:S01]  /*5a40*/  @P0 LDS.128 R56, [R103+UR43+0x200] ;  /* 0x0002002b67380984 */ /* 0x0004620008000c00 */
[----:B------:R-:W-:Y:S01]  /*5a50*/  UIADD3 UR4, UPT, UPT, UR43, 0xd8, URZ ;  /* 0x000000d82b047890 */ /* 0x000fe2000fffe0ff */
[----:B------:R-:W-:Y:S02]  /*5a60*/  LOP3.LUT R106, R106, 0x1, RZ, 0x3c, !PT ;  /* 0x000000016a6a7812 */ /* 0x000fe400078e3cff */
[----:B------:R2:W1:Y:S01]  /*5a70*/  @P0 LDS.128 R52, [R102+0x10] ;  /* 0x0000100066340984 */ /* 0x0004620000000c00 */
[----:B------:R-:W-:Y:S01]  /*5a80*/  UPRMT UR4, UR37, 0x654, UR4 ;  /* 0x0000065425047896 */ /* 0x000fe20008000004 */
[----:B------:R-:W-:Y:S01]  /*5a90*/  @!PT LDS RZ, [RZ] ;  /* 0x00000000fffff984 */ /* 0x000fe20000000800 */
[----:B------:R-:W-:Y:S01]  /*5aa0*/  @!PT LDS RZ, [RZ] ;  /* 0x00000000fffff984 */ /* 0x000fe20000000800 */
[----:B------:R-:W-:Y:S01]  /*5ab0*/  @!PT LDS RZ, [RZ] ;  /* 0x00000000fffff984 */ /* 0x000fe20000000800 */
[----:B------:R-:W-:Y:S01]  /*5ac0*/  @!PT LDS RZ, [RZ] ;  /* 0x00000000fffff984 */ /* 0x000fe20000000800 */
[----:B------:R5:W-:Y:S06]  /*5ad0*/  MEMBAR.ALL.CTA ;  /* 0x0000000000007992 */ /* 0x000bec0000008000 */
[----:B-----5:R-:W5:Y:S02]  /*5ae0*/  FENCE.VIEW.ASYNC.S ;  /* 0x00000000000073c6 */ /* 0x020f640000000000 */
[----:B-----5:R-:W-:Y:S03]  /*5af0*/  SYNCS.ARRIVE.TRANS64.RED.A1T0 RZ, [UR4], RZ ;  /* 0x000000ffffff79a7 */ /* 0x020fe60008100404 */
.L_x_95:
[----:B------:R-:W-:Y:S05]  /*5b00*/  BSYNC B1 ;  /* 0x0000000000017941 */ /* 0x000fea0003800000 */
.L_x_94:
[----:B-1----:R-:W-:Y:S04]  /*5b10*/  SHF.R.U32.HI R3, RZ, 0x15, R32 ;  /* 0x00000015ff037819 */ /* 0x002fe80000011620 */
[----:B------:R-:W-:Y:S01]  /*5b20*/  LOP3.LUT P0, RZ, R3, 0x3, R104, 0x48, !PT ;  /* 0x0000000303ff7812 */ /* 0x000fe20007804868 */
[----:B------:R-:W-:Y:S01]  /*5b30*/  @!UPT UIADD3 URZ, UPT, UPT, URZ, URZ, URZ ;  /* 0x000000fffffff290 */ /* 0x000fe2000fffe0ff */
[----:B----4-:R-:W-:Y:S11]  /*5b40*/  @P4 BRA `(.L_x_99) ;  /* 0x0000000000084947 */ /* 0x010ff60003800000 */
[----:B------:R-:W1:Y:S02]  /*5b50*/  SYNCS.PHASECHK.TRANS64.TRYWAIT P1, [R92+URZ+0x110], R7 ;  /* 0x000110075c0075a7 */ /* 0x000e6400080211ff */
[----:B-1----:R-:W-:Y:S05]  /*5b60*/  @!P1 BRA `(.L_x_100) ;  /* 0x0000001400f49947 */ /* 0x002fea0003800000 */
.L_x_99:
[----:B------:R-:W-:Y:S05]  /*5b70*/  @!P0 BRA `(.L_x_101) ;  /* 0x0000000000408947 */ /* 0x000fea0003800000 */
[----:B------:R-:W4:Y:S01]  /*5b80*/  LDCU.64 UR8, c[0x4][0x70] ;  /* 0x01000e00ff0877ac */ /* 0x000f220008000a00 */
[----:B------:R-:W-:Y:S01]  /*5b90*/  MOV R3, 0x0 ;  /* 0x0000000000037802 */ /* 0x000fe20000000f00 */
[----:B------:R-:W-:Y:S02]  /*5ba0*/  HFMA2 R12, -RZ, RZ, 0, 5.9604644775390625e-08 ;  /* 0x00000001ff0c7431 */ /* 0x000fe400000001ff */
[----:B------:R-:W-:Y:S02]  /*5bb0*/  IMAD.MOV.U32 R8, RZ, RZ, 0x192 ;  /* 0x00000192ff087424 */ /* 0x000fe400078e00ff */
[----:B------:R-:W-:Y:S01]  /*5bc0*/  IMAD.MOV.U32 R13, RZ, RZ, RZ ;  /* 0x000000ffff0d7224 */ /* 0x000fe200078e00ff */
[----:B------:R-:W1:Y:S01]  /*5bd0*/  LDCU.64 UR6, c[0x4][0x78] ;  /* 0x01000f00ff0677ac */ /* 0x000e620008000a00 */
[----:B------:R-:W2:Y:S01]  /*5be0*/  LDC.64 R2, c[0x4][R3] ;  /* 0x0100000003027b82 */ /* 0x000ea20000000a00 */
[----:B------:R-:W5:Y:S01]  /*5bf0*/  LDCU.64 UR4, c[0x4][0x10] ;  /* 0x01000200ff0477ac */ /* 0x000f620008000a00 */
[----:B----4-:R-:W-:Y:S01]  /*5c00*/  MOV R5, UR9 ;  /* 0x0000000900057c02 */ /* 0x010fe20008000f00 */
[----:B------:R-:W-:Y:S01]  /*5c10*/  IMAD.U32 R4, RZ, RZ, UR8 ;  /* 0x00000008ff047e24 */ /* 0x000fe2000f8e00ff */
[----:B-1----:R-:W-:Y:S01]  /*5c20*/  MOV R7, UR7 ;  /* 0x0000000700077c02 */ /* 0x002fe20008000f00 */
[----:B------:R-:W-:Y:S01]  /*5c30*/  IMAD.U32 R6, RZ, RZ, UR6 ;  /* 0x00000006ff067e24 */ /* 0x000fe2000f8e00ff */
[----:B-----5:R-:W-:Y:S01]  /*5c40*/  MOV R11, UR5 ;  /* 0x00000005000b7c02 */ /* 0x020fe20008000f00 */
[----:B------:R-:W-:Y:S02]  /*5c50*/  IMAD.U32 R10, RZ, RZ, UR4 ;  /* 0x00000004ff0a7e24 */ /* 0x000fe4000f8e00ff */
[----:B------:R-:W-:Y:S07]  /*5c60*/  LEPC R20, `(.L_x_101) ;  /* 0x000000001014794e */ /* 0x000fee0000000000 */
[----:B--23--:R-:W-:Y:S05]  /*5c70*/  CALL.ABS.NOINC R2 ;  /* 0x0000000002007343 */ /* 0x00cfea0003c00000 */
.L_x_101:
[----:B------:R-:W-:Y:S01]  /*5c80*/  LOP3.LUT P0, RZ, R101, 0x60, RZ, 0xc0, !PT ;  /* 0x0000006065ff7812 */ /* 0x000fe2000780c0ff */
[----:B------:R-:W-:Y:S05]  /*5c90*/  WARPSYNC.ALL ;  /* 0x0000000000007948 */ /* 0x000fea0003800000 */
[----:B------:R-:W-:Y:S01]  /*5ca0*/  R2UR UR4, R32 ;  /* 0x00000000200472ca */ /* 0x000fe200000e0000 */
[----:B------:R-:W-:Y:S01]  /*5cb0*/  BSSY.RECONVERGENT B0, `(.L_x_102) ;  /* 0x00000a0000007945 */ /* 0x000fe20003800200 */
[-C--:B------:R-:W-:Y:S02]  /*5cc0*/  F2FP.F16.E4M3.UNPACK_B R50, R56.reuse ;  /* 0x00000038ff32723e */ /* 0x080fe400020006ff */
[----:B------:R-:W-:Y:S02]  /*5cd0*/  F2FP.F16.E4M3.UNPACK_B R63, R56.H1 ;  /* 0x00000038ff3f723e */ /* 0x000fe400030006ff */
[-C--:B------:R-:W-:Y:S01]  /*5ce0*/  F2FP.F16.E4M3.UNPACK_B R56, R57.reuse ;  /* 0x00000039ff38723e */ /* 0x080fe200020006ff */
[--C-:B------:R-:W-:Y:S01]  /*5cf0*/  HADD2.F32 R48, -RZ, R50.reuse.H0_H0 ;  /* 0x20000032ff307230 */ /* 0x100fe20000004100 */
[----:B------:R-:W-:Y:S01]  /*5d00*/  F2FP.F16.E4M3.UNPACK_B R57, R57.H1 ;  /* 0x00000039ff39723e */ /* 0x000fe200030006ff */
[----:B------:R-:W-:Y:S01]  /*5d10*/  HADD2.F32 R50, -RZ, R50.H1_H1 ;  /* 0x30000032ff327230 */ /* 0x000fe20000004100 */
[-C--:B------:R-:W-:Y:S01]  /*5d20*/  F2FP.F16.E4M3.UNPACK_B R66, R52.reuse ;  /* 0x00000034ff42723e */ /* 0x080fe200020006ff */
[--C-:B------:R-:W-:Y:S01]  /*5d30*/  HADD2.F32 R51, -RZ, R63.reuse.H0_H0 ;  /* 0x2000003fff337230 */ /* 0x100fe20000004100 */
[----:B------:R-:W-:Y:S01]  /*5d40*/  F2FP.F16.E4M3.UNPACK_B R68, R52.H1 ;  /* 0x00000034ff44723e */ /* 0x000fe200030006ff */
[----:B-1----:R-:W-:Y:S01]  /*5d50*/  LDTM.16dp32bit_t0_t15.x32 R4, tmem[UR4] ;  /* 0x00000004000479ee */ /* 0x002fe20008a80000 */
[----:B------:R-:W3:Y:S01]  /*5d60*/  LDTM.16dp32bit_t16_t31.x32 R4, tmem[UR4+0x20] ;  /* 0x00002004000479ee */ /* 0x000ee20008aa0000 */
[----:B------:R-:W-:Y:S01]  /*5d70*/  NOP ;  /* 0x0000000000007918 */ /* 0x000fe20000000000 */
[----:B------:R-:W-:Y:S01]  /*5d80*/  R2UR UR5, R92 ;  /* 0x000000005c0572ca */ /* 0x000fe200000e0000 */
[--C-:B------:R-:W-:Y:S01]  /*5d90*/  HADD2.F32 R65, -RZ, R66.reuse.H0_H0 ;  /* 0x20000042ff417230 */ /* 0x100fe20000004100 */
[----:B------:R-:W-:Y:S01]  /*5da0*/  F2FP.F16.E4M3.UNPACK_B R61, R58 ;  /* 0x0000003aff3d723e */ /* 0x000fe200020006ff */
[----:B------:R-:W-:Y:S01]  /*5db0*/  HADD2.F32 R67, -RZ, R66.H1_H1 ;  /* 0x30000042ff437230 */ /* 0x000fe20000004100 */
[-C--:B------:R-:W-:Y:S01]  /*5dc0*/  F2FP.F16.E4M3.UNPACK_B R70, R53.reuse ;  /* 0x00000035ff46723e */ /* 0x080fe200020006ff */
[----:B------:R-:W-:Y:S01]  /*5dd0*/  HADD2.F32 R52, -RZ, R63.H1_H1 ;  /* 0x3000003fff347230 */ /* 0x000fe20000004100 */
[----:B------:R-:W-:Y:S01]  /*5de0*/  F2FP.F16.E4M3.UNPACK_B R72, R53.H1 ;  /* 0x00000035ff48723e */ /* 0x000fe200030006ff */
[----:B------:R-:W-:Y:S01]  /*5df0*/  HADD2.F32 R53, -RZ, R56.H0_H0 ;  /* 0x20000038ff357230 */ /* 0x000fe20000004100 */
[-C--:B------:R-:W-:Y:S01]  /*5e00*/  F2FP.F16.E4M3.UNPACK_B R74, R54.reuse ;  /* 0x00000036ff4a723e */ /* 0x080fe200020006ff */
[----:B------:R-:W-:Y:S01]  /*5e10*/  HADD2.F32 R69, -RZ, R70.H0_H0 ;  /* 0x20000046ff457230 */ /* 0x000fe20000004100 */
[----:B------:R-:W-:Y:S01]  /*5e20*/  F2FP.F16.E4M3.UNPACK_B R76, R54.H1 ;  /* 0x00000036ff4c723e */ /* 0x000fe200030006ff */
[----:B------:R-:W-:Y:S01]  /*5e30*/  HADD2.F32 R54, -RZ, R56.H1_H1 ;  /* 0x30000038ff367230 */ /* 0x000fe20000004100 */
[----:B------:R-:W-:Y:S01]  /*5e40*/  F2FP.F16.E4M3.UNPACK_B R60, R58.H1 ;  /* 0x0000003aff3c723e */ /* 0x000fe200030006ff */
[----:B------:R-:W-:Y:S01]  /*5e50*/  UIADD3 UR5, UPT, UPT, UR5, 0x130, URZ ;  /* 0x0000013005057890 */ /* 0x000fe2000fffe0ff */
[----:B------:R-:W-:Y:S01]  /*5e60*/  HADD2.F32 R58, -RZ, R61.H1_H1 ;  /* 0x3000003dff3a7230 */ /* 0x000fe20000004100 */
[----:B------:R-:W-:Y:S01]  /*5e70*/  F2FP.F16.E4M3.UNPACK_B R77, R55 ;  /* 0x00000037ff4d723e */ /* 0x000fe200020006ff */
[----:B------:R-:W-:Y:S01]  /*5e80*/  HADD2.F32 R70, -RZ, R70.H1_H1 ;  /* 0x30000046ff467230 */ /* 0x000fe20000004100 */
[----:B------:R-:W-:Y:S01]  /*5e90*/  UPRMT UR5, UR37, 0x654, UR5 ;  /* 0x0000065425057896 */ /* 0x000fe20008000005 */
[--C-:B------:R-:W-:Y:S01]  /*5ea0*/  HADD2.F32 R73, -RZ, R74.reuse.H0_H0 ;  /* 0x2000004aff497230 */ /* 0x100fe20000004100 */
[----:B------:R-:W-:Y:S01]  /*5eb0*/  F2FP.F16.E4M3.UNPACK_B R62, R59 ;  /* 0x0000003bff3e723e */ /* 0x000fe200020006ff */
[----:B------:R-:W-:Y:S01]  /*5ec0*/  HADD2.F32 R74, -RZ, R74.H1_H1 ;  /* 0x3000004aff4a7230 */ /* 0x000fe20000004100 */
[----:B------:R-:W-:Y:S01]  /*5ed0*/  F2FP.F16.E4M3.UNPACK_B R78, R55.H1 ;  /* 0x00000037ff4e723e */ /* 0x000fe200030006ff */
[C---:B---3--:R-:W-:Y:S01]  /*5ee0*/  FMUL R4, R47.reuse, R4 ;  /* 0x000000042f047220 */ /* 0x048fe20000400000 */
[C---:B------:R-:W-:Y:S01]  /*5ef0*/  FMUL R5, R47.reuse, R5 ;  /* 0x000000052f057220 */ /* 0x040fe20000400000 */
[C---:B------:R-:W-:Y:S01]  /*5f00*/  FMUL R8, R47.reuse, R8 ;  /* 0x000000082f087220 */ /* 0x040fe20000400000 */
[----:B------:R-:W-:Y:S01]  /*5f10*/  FMUL R9, R47, R9 ;  /* 0x000000092f097220 */ /* 0x000fe20000400000 */
[----:B------:R-:W-:Y:S01]  /*5f20*/  SYNCS.ARRIVE.TRANS64.RED.A1T0 RZ, [UR5], RZ ;  /* 0x000000ffffff79a7 */ /* 0x000fe20008100405 */
[C---:B------:R-:W-:Y:S01]  /*5f30*/  FFMA R4, R49.reuse, R48, R4 ;  /* 0x0000003031047223 */ /* 0x040fe20000000004 */
[----:B------:R-:W-:Y:S01]  /*5f40*/  FFMA R5, R49, R50, R5 ;  /* 0x0000003231057223 */ /* 0x000fe20000000005 */
[C---:B------:R-:W-:Y:S01]  /*5f50*/  FMUL R12, R47.reuse, R12 ;  /* 0x0000000c2f0c7220 */ /* 0x040fe20000400000 */
        /* <DEDUP_REMOVED lines=9> */
[----:B------:R-:W-:Y:S02]  /*5ff0*/  HADD2.F32 R48, -RZ, R77.H1_H1 ;  /* 0x3000004dff307230 */ /* 0x000fe40000004100 */
[C---:B------:R-:W-:Y:S01]  /*6000*/  FMUL R28, R47.reuse, R32 ;  /* 0x000000202f1c7220 */ /* 0x040fe20000400000 */
[C---:B------:R-:W-:Y:S01]  /*6010*/  FMUL R29, R47.reuse, R33 ;  /* 0x000000212f1d7220 */ /* 0x040fe20000400000 */
[C---:B------:R-:W-:Y:S01]  /*6020*/  FMUL R6, R47.reuse, R6 ;  /* 0x000000062f067220 */ /* 0x040fe20000400000 */
[C---:B------:R-:W-:Y:S01]  /*6030*/  FMUL R7, R47.reuse, R7 ;  /* 0x000000072f077220 */ /* 0x040fe20000400000 */
[--C-:B------:R-:W-:Y:S02]  /*6040*/  HADD2.F32 R55, -RZ, R57.reuse.H0_H0 ;  /* 0x20000039ff377230 */ /* 0x100fe40000004100 */
[----:B------:R-:W-:Y:S01]  /*6050*/  FMUL R10, R47, R10 ;  /* 0x0000000a2f0a7220 */ /* 0x000fe20000400000 */
[C---:B------:R-:W-:Y:S01]  /*6060*/  FFMA R6, R49.reuse, R51, R6 ;  /* 0x0000003331067223 */ /* 0x040fe20000000006 */
[----:B------:R-:W-:Y:S02]  /*6070*/  HADD2.F32 R56, -RZ, R57.H1_H1 ;  /* 0x30000039ff387230 */ /* 0x000fe40000004100 */
[C---:B------:R-:W-:Y:S01]  /*6080*/  FFMA R7, R49.reuse, R52, R7 ;  /* 0x0000003431077223 */ /* 0x040fe20000000007 */
[C---:B------:R-:W-:Y:S01]  /*6090*/  FFMA R8, R49.reuse, R53, R8 ;  /* 0x0000003531087223 */ /* 0x040fe20000000008 */
[C---:B------:R-:W-:Y:S01]  /*60a0*/  FFMA R9, R49.reuse, R54, R9 ;  /* 0x0000003631097223 */ /* 0x040fe20000000009 */
[----:B------:R-:W-:Y:S02]  /*60b0*/  HADD2.F32 R57, -RZ, R61.H0_H0 ;  /* 0x2000003dff397230 */ /* 0x000fe40000004100 */
[----:B------:R-:W-:Y:S01]  /*60c0*/  FFMA R10, R49, R55, R10 ;  /* 0x00000037310a7223 */ /* 0x000fe2000000000a */
[----:B------:R-:W-:Y:S01]  /*60d0*/  F2FP.SATFINITE.E4M3.F32.PACK_AB_MERGE_C R92, R7, R6, RZ ;  /* 0x00000006075c723e */ /* 0x000fe200048070ff */
[----:B------:R-:W-:Y:S02]  /*60e0*/  HADD2.F32 R61, -RZ, R62.H0_H0 ;  /* 0x2000003eff3d7230 */ /* 0x000fe40000004100 */
[----:B------:R-:W-:Y:S01]  /*60f0*/  FMUL R11, R47, R11 ;  /* 0x0000000b2f0b7220 */ /* 0x000fe20000400000 */
[----:B------:R-:W-:Y:S01]  /*6100*/  F2FP.F16.E4M3.UNPACK_B R64, R59.H1 ;  /* 0x0000003bff40723e */ /* 0x000fe200030006ff */
[----:B------:R-:W-:Y:S01]  /*6110*/  HADD2.F32 R59, -RZ, R60.H0_H0 ;  /* 0x2000003cff3b7230 */ /* 0x000fe20000004100 */
[----:B------:R-:W-:Y:S01]  /*6120*/  F2FP.SATFINITE.E4M3.F32.PACK_AB_MERGE_C R92, R5, R4, R92 ;  /* 0x00000004055c723e */ /* 0x000fe2000480705c */
[C---:B------:R-:W-:Y:S01]  /*6130*/  FFMA R11, R49.reuse, R56, R11 ;  /* 0x00000038310b7223 */ /* 0x040fe2000000000b */
[C---:B------:R-:W-:Y:S01]  /*6140*/  FFMA R12, R49.reuse, R57, R12 ;  /* 0x00000039310c7223 */ /* 0x040fe2000000000c */
[----:B------:R-:W-:Y:S01]  /*6150*/  FFMA R13, R49, R58, R13 ;  /* 0x0000003a310d7223 */ /* 0x000fe2000000000d */
[----:B------:R-:W-:Y:S02]  /*6160*/  HADD2.F32 R62, -RZ, R62.H1_H1 ;  /* 0x3000003eff3e7230 */ /* 0x000fe40000004100 */
[----:B------:R-:W-:Y:S01]  /*6170*/  FMUL R14, R47, R14 ;  /* 0x0000000e2f0e7220 */ /* 0x000fe20000400000 */
[----:B------:R-:W-:Y:S01]  /*6180*/  HADD2.F32 R60, -RZ, R60.H1_H1 ;  /* 0x3000003cff3c7230 */ /* 0x000fe20000004100 */
[----:B------:R-:W-:Y:S01]  /*6190*/  F2FP.SATFINITE.E4M3.F32.PACK_AB_MERGE_C R93, R11, R10, RZ ;  /* 0x0000000a0b5d723e */ /* 0x000fe200048070ff */
[----:B------:R-:W-:Y:S02]  /*61a0*/  HADD2.F32 R51, -RZ, R77.H0_H0 ;  /* 0x2000004dff337230 */ /* 0x000fe40000004100 */
[----:B------:R-:W-:Y:S01]  /*61b0*/  FFMA R14, R49, R59, R14 ;  /* 0x0000003b310e7223 */ /* 0x000fe2000000000e */
[----:B------:R-:W-:Y:S01]  /*61c0*/  FMUL R15, R47, R15 ;  /* 0x0000000f2f0f7220 */ /* 0x000fe20000400000 */
[--C-:B------:R-:W-:Y:S01]  /*61d0*/  HADD2.F32 R63, -RZ, R64.reuse.H0_H0 ;  /* 0x20000040ff3f7230 */ /* 0x100fe20000004100 */
[----:B------:R-:W-:Y:S01]  /*61e0*/  F2FP.SATFINITE.E4M3.F32.PACK_AB_MERGE_C R93, R9, R8, R93 ;  /* 0x00000008095d723e */ /* 0x000fe2000480705d */
[----:B------:R-:W-:Y:S02]  /*61f0*/  HADD2.F32 R64, -RZ, R64.H1_H1 ;  /* 0x30000040ff407230 */ /* 0x000fe40000004100 */
[C---:B------:R-:W-:Y:S01]  /*6200*/  FFMA R15, R49.reuse, R60, R15 ;  /* 0x0000003c310f7223 */ /* 0x040fe2000000000f */
[C---:B------:R-:W-:Y:S01]  /*6210*/  FFMA R16, R49.reuse, R61, R16 ;  /* 0x0000003d31107223 */ /* 0x040fe20000000010 */
[----:B------:R-:W-:Y:S01]  /*6220*/  FFMA R17, R49, R62, R17 ;  /* 0x0000003e31117223 */ /* 0x000fe20000000011 */
[C---:B------:R-:W-:Y:S01]  /*6230*/  FMUL R18, R47.reuse, R18 ;  /* 0x000000122f127220 */ /* 0x040fe20000400000 */
[C---:B------:R-:W-:Y:S01]  /*6240*/  FMUL R19, R47.reuse, R19 ;  /* 0x000000132f137220 */ /* 0x040fe20000400000 */
[--C-:B------:R-:W-:Y:S02]  /*6250*/  HADD2.F32 R66, -RZ, R68.reuse.H0_H0 ;  /* 0x20000044ff427230 */ /* 0x100fe40000004100 */
[----:B------:R-:W-:Y:S01]  /*6260*/  FMUL R3, R47, R22 ;  /* 0x000000162f037220 */ /* 0x000fe20000400000 */
[C---:B------:R-:W-:Y:S01]  /*6270*/  FFMA R18, R49.reuse, R63, R18 ;  /* 0x0000003f31127223 */ /* 0x040fe20000000012 */
[----:B------:R-:W-:Y:S02]  /*6280*/  HADD2.F32 R68, -RZ, R68.H1_H1 ;  /* 0x30000044ff447230 */ /* 0x000fe40000004100 */
[----:B------:R-:W-:Y:S01]  /*6290*/  FFMA R19, R49, R64, R19 ;  /* 0x0000004031137223 */ /* 0x000fe20000000013 */
[----:B------:R-:W-:Y:S01]  /*62a0*/  FMUL R23, R47, R23 ;  /* 0x000000172f177220 */ /* 0x000fe20000400000 */
[C---:B------:R-:W-:Y:S01]  /*62b0*/  FFMA R0, R49.reuse, R65, R0 ;  /* 0x0000004131007223 */ /* 0x040fe20000000000 */
[C---:B------:R-:W-:Y:S01]  /*62c0*/  FFMA R2, R49.reuse, R67, R2 ;  /* 0x0000004331027223 */ /* 0x040fe20000000002 */
[--C-:B------:R-:W-:Y:S02]  /*62d0*/  HADD2.F32 R71, -RZ, R72.reuse.H0_H0 ;  /* 0x20000048ff477230 */ /* 0x100fe40000004100 */
[----:B------:R-:W-:Y:S01]  /*62e0*/  FFMA R3, R49, R66, R3 ;  /* 0x0000004231037223 */ /* 0x000fe20000000003 */
[----:B------:R-:W-:Y:S02]  /*62f0*/  HADD2.F32 R72, -RZ, R72.H1_H1 ;  /* 0x30000048ff487230 */ /* 0x000fe40000004100 */
[----:B------:R-:W-:Y:S01]  /*6300*/  FMUL R22, R47, R26 ;  /* 0x0000001a2f167220 */ /* 0x000fe20000400000 */
        /* <DEDUP_REMOVED lines=18> */
[----:B------:R-:W-:Y:S01]  /*6430*/  F2FP.SATFINITE.E4M3.F32.PACK_AB_MERGE_C R94, R15, R14, RZ ;  /* 0x0000000e0f5e723e */ /* 0x000fe200048070ff */
[----:B------:R-:W-:Y:S01]  /*6440*/  FFMA R28, R49, R51, R28 ;  /* 0x00000033311c7223 */ /* 0x000fe2000000001c */
[----:B------:R-:W-:Y:S01]  /*6450*/  F2FP.SATFINITE.E4M3.F32.PACK_AB_MERGE_C R95, R19, R18, RZ ;  /* 0x00000012135f723e */ /* 0x000fe200048070ff */
[C---:B------:R-:W-:Y:S01]  /*6460*/  FFMA R29, R49.reuse, R48, R29 ;  /* 0x00000030311d7223 */ /* 0x040fe2000000001d */
[C---:B------:R-:W-:Y:S01]  /*6470*/  FFMA R30, R49.reuse, R77, R30 ;  /* 0x0000004d311e7223 */ /* 0x040fe2000000001e */
[----:B------:R-:W-:Y:S01]  /*6480*/  FFMA R35, R49, R50, R35 ;  /* 0x0000003231237223 */ /* 0x000fe20000000023 */
[----:B------:R-:W-:Y:S02]  /*6490*/  F2FP.SATFINITE.E4M3.F32.PACK_AB_MERGE_C R94, R13, R12, R94 ;  /* 0x0000000c0d5e723e */ /* 0x000fe4000480705e */
[----:B------:R-:W-:Y:S02]  /*64a0*/  F2FP.SATFINITE.E4M3.F32.PACK_AB_MERGE_C R95, R17, R16, R95 ;  /* 0x00000010115f723e */ /* 0x000fe4000480705f */
[----:B------:R-:W-:Y:S02]  /*64b0*/  F2FP.SATFINITE.E4M3.F32.PACK_AB_MERGE_C R113, R23, R3, RZ ;  /* 0x000000031771723e */ /* 0x000fe400048070ff */
[----:B------:R-:W-:Y:S01]  /*64c0*/  F2FP.SATFINITE.E4M3.F32.PACK_AB_MERGE_C R114, R27, R22, RZ ;  /* 0x000000161b72723e */ /* 0x000fe200048070ff */
[----:B------:R1:W-:Y:S01]  /*64d0*/  STS.128 [R103+UR43+0x1200], R92 ;  /* 0x0012005c67007988 */ /* 0x0003e20008000c2b */
[----:B------:R-:W-:Y:S02]  /*64e0*/  F2FP.SATFINITE.E4M3.F32.PACK_AB_MERGE_C R116, R31, R26, RZ ;  /* 0x0000001a1f74723e */ /* 0x000fe400048070ff */
[----:B------:R-:W-:Y:S02]  /*64f0*/  F2FP.SATFINITE.E4M3.F32.PACK_AB_MERGE_C R117, R35, R30, RZ ;  /* 0x0000001e2375723e */ /* 0x000fe400048070ff */
[----:B------:R-:W-:Y:S02]  /*6500*/  F2FP.SATFINITE.E4M3.F32.PACK_AB_MERGE_C R112, R2, R0, R113 ;  /* 0x000000000270723e */ /* 0x000fe40004807071 */
[----:B------:R-:W-:Y:S02]  /*6510*/  F2FP.SATFINITE.E4M3.F32.PACK_AB_MERGE_C R113, R21, R20, R114 ;  /* 0x000000141571723e */ /* 0x000fe40004807072 */
[----:B------:R-:W-:Y:S02]  /*6520*/  F2FP.SATFINITE.E4M3.F32.PACK_AB_MERGE_C R114, R25, R24, R116 ;  /* 0x000000181972723e */ /* 0x000fe40004807074 */
[----:B------:R-:W-:Y:S02]  /*6530*/  F2FP.SATFINITE.E4M3.F32.PACK_AB_MERGE_C R115, R29, R28, R117 ;  /* 0x0000001c1d73723e */ /* 0x000fe40004807075 */
[----:B------:R-:W-:Y:S03]  /*6540*/  IADD3 R116, PT, PT, R44, 0x1, RZ ;  /* 0x000000012c747810 */ /* 0x000fe60007ffe0ff */
[----:B------:R1:W-:Y:S01]  /*6550*/  STS.128 [R102+0x1010], R112 ;  /* 0x0010107066007388 */ /* 0x0003e20000000c00 */
[----:B------:R-:W-:Y:S01]  /*6560*/  @!PT LDS RZ, [RZ] ;  /* 0x00000000fffff984 */ /* 0x000fe20000000800 */
[----:B------:R-:W-:Y:S01]  /*6570*/  @!PT LDS RZ, [RZ] ;  /* 0x00000000fffff984 */ /* 0x000fe20000000800 */
[----:B------:R-:W-:Y:S01]  /*6580*/  @!PT LDS RZ, [RZ] ;  /* 0x00000000fffff984 */ /* 0x000fe20000000800 */
[----:B------:R-:W-:Y:S01]  /*6590*/  @!PT LDS RZ, [RZ] ;  /* 0x00000000fffff984 */ /* 0x000fe20000000800 */
[----:B------:R3:W-:Y:S07]  /*65a0*/  MEMBAR.ALL.CTA ;  /* 0x0000000000007992 */ /* 0x0007ee0000008000 */
[----:B---3--:R-:W3:Y:S02]  /*65b0*/  FENCE.VIEW.ASYNC.S ;  /* 0x00000000000073c6 */ /* 0x008ee40000000000 */
[----:B---3--:R-:W-:Y:S06]  /*65c0*/  BAR.SYNC.DEFER_BLOCKING 0x1, 0x80 ;  /* 0x0042000000007b1d */ /* 0x008fec0000010000 */
[----:B------:R-:W-:Y:S05]  /*65d0*/  @P0 BRA `(.L_x_103) ;  /* 0x0000000000340947 */ /* 0x000fea0003800000 */
[----:B------:R-:W-:Y:S01]  /*65e0*/  UIADD3 UR12, UPT, UPT, UR43, 0x1200, URZ ;  /* 0x000012002b0c7890 */ /* 0x000fe2000fffe0ff */
[----:B------:R-:W-:Y:S01]  /*65f0*/  R2UR UR9, R91 ;  /* 0x000000005b0972ca */ /* 0x000fe200000e0000 */
[----:B------:R-:W-:Y:S01]  /*6600*/  UIADD3 UR10, UP0, UPT, UR46, 0x680, URZ ;  /* 0x000006802e0a7890 */ /* 0x000fe2000ff1e0ff */
[----:B------:R-:W-:Y:S01]  /*6610*/  R2UR UR8, R97 ;  /* 0x00000000610872ca */ /* 0x000fe200000e0000 */
[----:B------:R-:W-:Y:S02]  /*6620*/  UMOV UR7, UR36 ;  /* 0x0000002400077c82 */ /* 0x000fe40008000000 */
[----:B------:R-:W-:Y:S01]  /*6630*/  IMAD.U32 R109, RZ, RZ, UR12 ;  /* 0x0000000cff6d7e24 */ /* 0x000fe2000f8e00ff */
[----:B------:R-:W-:Y:S04]  /*6640*/  UIADD3.X UR11, UPT, UPT, URZ, UR47, URZ, UP0, !UPT ;  /* 0x0000002fff0b7290 */ /* 0x000fe800087fe4ff */
[----:B------:R-:W-:Y:S03]  /*6650*/  R2UR UR4, R109 ;  /* 0x000000006d0472ca */ /* 0x000fe600000e0000 */
[----:B------:R-:W-:Y:S02]  /*6660*/  USHF.L.U32 UR5, UR9, 0x6, URZ ;  /* 0x0000000609057899 */ /* 0x000fe400080006ff */
[----:B------:R-:W-:Y:S09]  /*6670*/  USHF.L.U32 UR6, UR8, 0x6, URZ ;  /* 0x0000000608067899 */ /* 0x000ff200080006ff */
[----:B------:R3:W-:Y:S01]  /*6680*/  UTMASTG.3D [UR4], [UR10] ;  /* 0x000000040a0073b5 */ /* 0x0007e20008010000 */
[----:B------:R0:W-:Y:S01]  /*6690*/  UTMACMDFLUSH ;  /* 0x00000000000079b7 */ /* 0x0001e20000000000 */
[----:B---3--:R-:W-:Y:S04]  /*66a0*/  DEPBAR.LE SB0, 0x0 ;  /* 0x000080000000791a */ /* 0x008fe80000000000 */
.L_x_103:
[----:B------:R-:W-:Y:S05]  /*66b0*/  BSYNC.RECONVERGENT B0 ;  /* 0x0000000000007941 */ /* 0x000fea0003800200 */
.L_x_102:
[----:B------:R-:W-:Y:S01]  /*66c0*/  BAR.SYNC.DEFER_BLOCKING 0x1, 0x80 ;  /* 0x0042000000007b1d */ /* 0x000fe20000010000 */
[----:B------:R-:W-:Y:S01]  /*66d0*/  ISETP.NE.AND P2, PT, R110, RZ, PT ;  /* 0x000000ff6e00720c */ /* 0x000fe20003f45270 */
[----:B------:R-:W-:Y:S01]  /*66e0*/  IMAD.IADD R91, R43, 0x1, R79 ;  /* 0x000000012b5b7824 */ /* 0x000fe200078e024f */
[----:B------:R-:W-:Y:S01]  /*66f0*/  ISETP.NE.AND P0, PT, R111, 0x2, PT ;  /* 0x000000026f00780c */ /* 0x000fe20003f05270 */
[----:B------:R-:W-:Y:S01]  /*6700*/  IMAD.IADD R97, R45, 0x1, R90 ;  /* 0x000000012d617824 */ /* 0x000fe200078e025a */
[----:B------:R-:W-:Y:S02]  /*6710*/  ISETP.NE.AND P1, PT, R116, 0x4, PT ;  /* 0x000000047400780c */ /* 0x000fe40003f25270 */
[----:B------:R-:W-:Y:S02]  /*6720*/  SEL R0, RZ, 0x1, P0 ;  /* 0x00000001ff007807 */ /* 0x000fe40000000000 */
[----:B------:R-:W-:Y:S02]  /*6730*/  SEL R3, RZ, 0x1, P1 ;  /* 0x00000001ff037807 */ /* 0x000fe40000800000 */
[----:B------:R-:W-:Y:S02]  /*6740*/  LOP3.LUT R107, R107, R0, RZ, 0x3c, !PT ;  /* 0x000000006b6b7212 */ /* 0x000fe400078e3cff */
[----:B------:R-:W-:Y:S02]  /*6750*/  LOP3.LUT R108, R108, R3, RZ, 0x3c, !PT ;  /* 0x000000036c6c7212 */ /* 0x000fe400078e3cff */
[----:B------:R-:W-:Y:S02]  /*6760*/  @P2 R2UR UR36, R105 ;  /* 0x00000000692422ca */ /* 0x000fe400000e0000 */
[----:B------:R-:W-:Y:S02]  /*6770*/  SEL R111, R111, RZ, P0 ;  /* 0x000000ff6f6f7207 */ /* 0x000fe40000000000 */
[----:B------:R-:W-:Y:S01]  /*6780*/  SEL R44, R116, RZ, P1 ;  /* 0x000000ff742c7207 */ /* 0x000fe20000800000 */
[----:B------:R-:W-:Y:S10]  /*6790*/  @P2 BRA `(.L_x_104) ;  /* 0xffffffe400842947 */ /* 0x000ff4000383ffff */
[----:B------:R-:W-:Y:S05]  /*67a0*/  EXIT ;  /* 0x000000000000794d */ /* 0x000fea0003800000 */
.L_x_20:
[----:B--2---:R2:W1:Y:S02]  /*67b0*/  SYNCS.PHASECHK.TRANS64.TRYWAIT P0, [R3+URZ+0x160], R2 ;  /* 0x00016002030075a7 */ /* 0x00446400080011ff */
[----:B-1----:R-:W-:Y:S05]  /*67c0*/  @!P0 NANOSLEEP.SYNCS 0x989680 ;  /* 0x009896800000895d */ /* 0x002fea0003900000 */
[----:B------:R-:W1:Y:S02]  /*67d0*/  @!P0 SYNCS.PHASECHK.TRANS64 P0, [R3+URZ+0x160], R2 ;  /* 0x00016002030085a7 */ /* 0x000e6400080010ff */
[----:B-1----:R-:W-:Y:S05]  /*67e0*/  @!P0 BRA `(.L_x_20) ;  /* 0xfffffffc00f08947 */ /* 0x002fea000383ffff */
[----:B------:R-:W-:Y:S05]  /*67f0*/  BRA `(.L_x_105) ;  /* 0xffffffac00b47947 */ /* 0x000fea000383ffff */
.L_x_23:
[----:B-1----:R-:W-:-:S07]  /*6800*/  MOV R2, UR33 ;  /* 0x0000002100027c02 */ /* 0x002fce0008000f00 */
.L_x_106:
[----:B-1----:R1:W2:Y:S02]  /*6810*/  SYNCS.PHASECHK.TRANS64.TRYWAIT P0, [R2+URZ+0x68], R5 ;  /* 0x00006805020075a7 */ /* 0x0022a400080011ff */
[----:B--2---:R-:W-:Y:S05]  /*6820*/  @!P0 NANOSLEEP.SYNCS 0x989680 ;  /* 0x009896800000895d */ /* 0x004fea0003900000 */
[----:B------:R-:W2:Y:S02]  /*6830*/  @!P0 SYNCS.PHASECHK.TRANS64 P0, [R2+URZ+0x68], R5 ;  /* 0x00006805020085a7 */ /* 0x000ea400080010ff */
[----:B--2---:R-:W-:Y:S05]  /*6840*/  @!P0 BRA `(.L_x_106) ;  /* 0xfffffffc00f08947 */ /* 0x004fea000383ffff */
[----:B------:R-:W-:Y:S05]  /*6850*/  BRA `(.L_x_22) ;  /* 0xffffffb000047947 */ /* 0x000fea000383ffff */
.L_x_29:
[----:B-1----:R-:W-:-:S07]  /*6860*/  MOV R2, UR17 ;  /* 0x0000001100027c02 */ /* 0x002fce0008000f00 */
.L_x_107:
[----:B-1----:R1:W2:Y:S02]  /*6870*/  SYNCS.PHASECHK.TRANS64.TRYWAIT P0, [R2+URZ+0x68], R5 ;  /* 0x00006805020075a7 */ /* 0x0022a400080011ff */
[----:B--2---:R-:W-:Y:S05]  /*6880*/  @!P0 NANOSLEEP.SYNCS 0x989680 ;  /* 0x009896800000895d */ /* 0x004fea0003900000 */
[----:B------:R-:W2:Y:S02]  /*6890*/  @!P0 SYNCS.PHASECHK.TRANS64 P0, [R2+URZ+0x68], R5 ;  /* 0x00006805020085a7 */ /* 0x000ea400080010ff */
[----:B--2---:R-:W-:Y:S05]  /*68a0*/  @!P0 BRA `(.L_x_107) ;  /* 0xfffffffc00f08947 */ /* 0x004fea000383ffff */
[----:B------:R-:W-:Y:S05]  /*68b0*/  BRA `(.L_x_28) ;  /* 0xffffffb000a87947 */ /* 0x000fea000383ffff */
.L_x_33:
[----:B-1----:R1:W2:Y:S02]  /*68c0*/  SYNCS.PHASECHK.TRANS64.TRYWAIT P0, [R2+URZ+0xf0], R3 ;  /* 0x0000f003020075a7 */ /* 0x0022a400080011ff */
[----:B--2---:R-:W-:Y:S05]  /*68d0*/  @!P0 NANOSLEEP.SYNCS 0x989680 ;  /* 0x009896800000895d */ /* 0x004fea0003900000 */
[----:B------:R-:W2:Y:S02]  /*68e0*/  @!P0 SYNCS.PHASECHK.TRANS64 P0, [R2+URZ+0xf0], R3 ;  /* 0x0000f003020085a7 */ /* 0x000ea400080010ff */
[----:B--2---:R-:W-:Y:S05]  /*68f0*/  @!P0 BRA `(.L_x_33) ;  /* 0xfffffffc00f08947 */ /* 0x004fea000383ffff */
[----:B------:R-:W-:Y:S05]  /*6900*/  BRA `(.L_x_108) ;  /* 0xffffffb400347947 */ /* 0x000fea000383ffff */
.L_x_37:
[----:B----4-:R-:W-:-:S07]  /*6910*/  MOV R0, UR5 ;  /* 0x0000000500007c02 */ /* 0x010fce0008000f00 */
.L_x_109:
[----:B-1----:R1:W2:Y:S02]  /*6920*/  SYNCS.PHASECHK.TRANS64.TRYWAIT P0, [R0+URZ], R3 ;  /* 0x00000003000075a7 */ /* 0x0022a400080011ff */
[----:B--2---:R-:W-:Y:S05]  /*6930*/  @!P0 NANOSLEEP.SYNCS 0x989680 ;  /* 0x009896800000895d */ /* 0x004fea0003900000 */
[----:B------:R-:W2:Y:S02]  /*6940*/  @!P0 SYNCS.PHASECHK.TRANS64 P0, [R0+URZ], R3 ;  /* 0x00000003000085a7 */ /* 0x000ea400080010ff */
[----:B--2---:R-:W-:Y:S05]  /*6950*/  @!P0 BRA `(.L_x_109) ;  /* 0xfffffffc00f08947 */ /* 0x004fea000383ffff */
[----:B------:R-:W-:Y:S05]  /*6960*/  BRA `(.L_x_110) ;  /* 0xffffffb800a47947 */ /* 0x000fea000383ffff */
.L_x_38:
[----:B----4-:R-:W-:-:S07]  /*6970*/  MOV R0, UR5 ;  /* 0x0000000500007c02 */ /* 0x010fce0008000f00 */
.L_x_111:
[----:B-1----:R1:W2:Y:S02]  /*6980*/  SYNCS.PHASECHK.TRANS64.TRYWAIT P0, [R0+URZ], R3 ;  /* 0x00000003000075a7 */ /* 0x0022a400080011ff */
[----:B--2---:R-:W-:Y:S05]  /*6990*/  @!P0 NANOSLEEP.SYNCS 0x989680 ;  /* 0x009896800000895d */ /* 0x004fea0003900000 */
[----:B------:R-:W2:Y:S02]  /*69a0*/  @!P0 SYNCS.PHASECHK.TRANS64 P0, [R0+URZ], R3 ;  /* 0x00000003000085a7 */ /* 0x000ea400080010ff */
[----:B--2---:R-:W-:Y:S05]  /*69b0*/  @!P0 BRA `(.L_x_111) ;  /* 0xfffffffc00f08947 */ /* 0x004fea000383ffff */
[----:B------:R-:W-:Y:S05]  /*69c0*/  BRA `(.L_x_112) ;  /* 0xffffffb800b07947 */ /* 0x000fea000383ffff */
.L_x_39:
[----:B----4-:R-:W-:-:S07]  /*69d0*/  MOV R0, UR5 ;  /* 0x0000000500007c02 */ /* 0x010fce0008000f00 */
.L_x_113:
[----:B-1----:R1:W2:Y:S02]  /*69e0*/  SYNCS.PHASECHK.TRANS64.TRYWAIT P0, [R0+URZ], R3 ;  /* 0x00000003000075a7 */ /* 0x0022a400080011ff */
[----:B--2---:R-:W-:Y:S05]  /*69f0*/  @!P0 NANOSLEEP.SYNCS 0x989680 ;  /* 0x009896800000895d */ /* 0x004fea0003900000 */
[----:B------:R-:W2:Y:S02]  /*6a00*/  @!P0 SYNCS.PHASECHK.TRANS64 P0, [R0+URZ], R3 ;  /* 0x00000003000085a7 */ /* 0x000ea400080010ff */
[----:B--2---:R-:W-:Y:S05]  /*6a10*/  @!P0 BRA `(.L_x_113) ;  /* 0xfffffffc00f08947 */ /* 0x004fea000383ffff */
[----:B------:R-:W-:Y:S05]  /*6a20*/  BRA `(.L_x_114) ;  /* 0xffffffb800bc7947 */ /* 0x000fea000383ffff */
.L_x_40:
[----:B----4-:R-:W-:-:S07]  /*6a30*/  MOV R0, UR5 ;  /* 0x0000000500007c02 */ /* 0x010fce0008000f00 */
.L_x_115:
[----:B-1----:R1:W2:Y:S02]  /*6a40*/  SYNCS.PHASECHK.TRANS64.TRYWAIT P0, [R0+URZ], R3 ;  /* 0x00000003000075a7 */ /* 0x0022a400080011ff */
[----:B--2---:R-:W-:Y:S05]  /*6a50*/  @!P0 NANOSLEEP.SYNCS 0x989680 ;  /* 0x009896800000895d */ /* 0x004fea0003900000 */
[----:B------:R-:W2:Y:S02]  /*6a60*/  @!P0 SYNCS.PHASECHK.TRANS64 P0, [R0+URZ], R3 ;  /* 0x00000003000085a7 */ /* 0x000ea400080010ff */
[----:B--2---:R-:W-:Y:S05]  /*6a70*/  @!P0 BRA `(.L_x_115) ;  /* 0xfffffffc00f08947 */ /* 0x004fea000383ffff */
[----:B------:R-:W-:Y:S05]  /*6a80*/  BRA `(.L_x_116) ;  /* 0xffffffb800c87947 */ /* 0x000fea000383ffff */
.L_x_41:
[----:B----4-:R-:W-:-:S07]  /*6a90*/  MOV R0, UR5 ;  /* 0x0000000500007c02 */ /* 0x010fce0008000f00 */
.L_x_117:
[----:B-1----:R1:W2:Y:S02]  /*6aa0*/  SYNCS.PHASECHK.TRANS64.TRYWAIT P0, [R0+URZ], R3 ;  /* 0x00000003000075a7 */ /* 0x0022a400080011ff */
[----:B--2---:R-:W-:Y:S05]  /*6ab0*/  @!P0 NANOSLEEP.SYNCS 0x989680 ;  /* 0x009896800000895d */ /* 0x004fea0003900000 */
[----:B------:R-:W2:Y:S02]  /*6ac0*/  @!P0 SYNCS.PHASECHK.TRANS64 P0, [R0+URZ], R3 ;  /* 0x00000003000085a7 */ /* 0x000ea400080010ff */
[----:B--2---:R-:W-:Y:S05]  /*6ad0*/  @!P0 BRA `(.L_x_117) ;  /* 0xfffffffc00f08947 */ /* 0x004fea000383ffff */
[----:B------:R-:W-:Y:S05]  /*6ae0*/  BRA `(.L_x_118) ;  /* 0xffffffb800d47947 */ /* 0x000fea000383ffff */
.L_x_42:
[----:B----4-:R-:W-:-:S07]  /*6af0*/  MOV R0, UR5 ;  /* 0x0000000500007c02 */ /* 0x010fce0008000f00 */
.L_x_119:
[----:B-1----:R1:W2:Y:S02]  /*6b00*/  SYNCS.PHASECHK.TRANS64.TRYWAIT P0, [R0+URZ], R3 ;  /* 0x00000003000075a7 */ /* 0x0022a400080011ff */
[----:B--2---:R-:W-:Y:S05]  /*6b10*/  @!P0 NANOSLEEP.SYNCS 0x989680 ;  /* 0x009896800000895d */ /* 0x004fea0003900000 */
[----:B------:R-:W2:Y:S02]  /*6b20*/  @!P0 SYNCS.PHASECHK.TRANS64 P0, [R0+URZ], R3 ;  /* 0x00000003000085a7 */ /* 0x000ea400080010ff */
[----:B--2---:R-:W-:Y:S05]  /*6b30*/  @!P0 BRA `(.L_x_119) ;  /* 0xfffffffc00f08947 */ /* 0x004fea000383ffff */
[----:B------:R-:W-:Y:S05]  /*6b40*/  BRA `(.L_x_120) ;  /* 0xffffffb800e07947 */ /* 0x000fea000383ffff */
.L_x_43:
[----:B----4-:R-:W-:-:S07]  /*6b50*/  MOV R0, UR5 ;  /* 0x0000000500007c02 */ /* 0x010fce0008000f00 */
.L_x_121:
[----:B-1----:R1:W2:Y:S02]  /*6b60*/  SYNCS.PHASECHK.TRANS64.TRYWAIT P0, [R0+URZ], R3 ;  /* 0x00000003000075a7 */ /* 0x0022a400080011ff */
[----:B--2---:R-:W-:Y:S05]  /*6b70*/  @!P0 NANOSLEEP.SYNCS 0x989680 ;  /* 0x009896800000895d */ /* 0x004fea0003900000 */
[----:B------:R-:W2:Y:S02]  /*6b80*/  @!P0 SYNCS.PHASECHK.TRANS64 P0, [R0+URZ], R3 ;  /* 0x00000003000085a7 */ /* 0x000ea400080010ff */
[----:B--2---:R-:W-:Y:S05]  /*6b90*/  @!P0 BRA `(.L_x_121) ;  /* 0xfffffffc00f08947 */ /* 0x004fea000383ffff */
[----:B------:R-:W-:Y:S05]  /*6ba0*/  BRA `(.L_x_122) ;  /* 0xffffffb800ec7947 */ /* 0x000fea000383ffff */
.L_x_44:
[----:B----4-:R-:W-:-:S07]  /*6bb0*/  MOV R0, UR5 ;  /* 0x0000000500007c02 */ /* 0x010fce0008000f00 */
.L_x_123:
[----:B-1----:R1:W2:Y:S02]  /*6bc0*/  SYNCS.PHASECHK.TRANS64.TRYWAIT P0, [R0+URZ], R3 ;  /* 0x00000003000075a7 */ /* 0x0022a400080011ff */
[----:B--2---:R-:W-:Y:S05]  /*6bd0*/  @!P0 NANOSLEEP.SYNCS 0x989680 ;  /* 0x009896800000895d */ /* 0x004fea0003900000 */
[----:B------:R-:W2:Y:S02]  /*6be0*/  @!P0 SYNCS.PHASECHK.TRANS64 P0, [R0+URZ], R3 ;  /* 0x00000003000085a7 */ /* 0x000ea400080010ff */
[----:B--2---:R-:W-:Y:S05]  /*6bf0*/  @!P0 BRA `(.L_x_123) ;  /* 0xfffffffc00f08947 */ /* 0x004fea000383ffff */
[----:B------:R-:W-:Y:S05]  /*6c00*/  BRA `(.L_x_124) ;  /* 0xffffffb800f87947 */ /* 0x000fea000383ffff */
.L_x_45:
[----:B----4-:R-:W-:-:S07]  /*6c10*/  MOV R0, UR5 ;  /* 0x0000000500007c02 */ /* 0x010fce0008000f00 */
.L_x_125:
[----:B-1----:R1:W2:Y:S02]  /*6c20*/  SYNCS.PHASECHK.TRANS64.TRYWAIT P0, [R0+URZ], R3 ;  /* 0x00000003000075a7 */ /* 0x0022a400080011ff */
[----:B--2---:R-:W-:Y:S05]  /*6c30*/  @!P0 NANOSLEEP.SYNCS 0x989680 ;  /* 0x009896800000895d */ /* 0x004fea0003900000 */
[----:B------:R-:W2:Y:S02]  /*6c40*/  @!P0 SYNCS.PHASECHK.TRANS64 P0, [R0+URZ], R3 ;  /* 0x00000003000085a7 */ /* 0x000ea400080010ff */
[----:B--2---:R-:W-:Y:S05]  /*6c50*/  @!P0 BRA `(.L_x_125) ;  /* 0xfffffffc00f08947 */ /* 0x004fea000383ffff */
[----:B------:R-:W-:Y:S05]  /*6c60*/  BRA `(.L_x_126) ;  /* 0xffffffbc00047947 */ /* 0x000fea000383ffff */
.L_x_46:
[----:B----4-:R-:W-:-:S07]  /*6c70*/  MOV R0, UR5 ;  /* 0x0000000500007c02 */ /* 0x010fce0008000f00 */
.L_x_127:
[----:B-1----:R1:W2:Y:S02]  /*6c80*/  SYNCS.PHASECHK.TRANS64.TRYWAIT P0, [R0+URZ], R3 ;  /* 0x00000003000075a7 */ /* 0x0022a400080011ff */
[----:B--2---:R-:W-:Y:S05]  /*6c90*/  @!P0 NANOSLEEP.SYNCS 0x989680 ;  /* 0x009896800000895d */ /* 0x004fea0003900000 */
[----:B------:R-:W2:Y:S02]  /*6ca0*/  @!P0 SYNCS.PHASECHK.TRANS64 P0, [R0+URZ], R3 ;  /* 0x00000003000085a7 */ /* 0x000ea400080010ff */
[----:B--2---:R-:W-:Y:S05]  /*6cb0*/  @!P0 BRA `(.L_x_127) ;  /* 0xfffffffc00f08947 */ /* 0x004fea000383ffff */
[----:B------:R-:W-:Y:S05]  /*6cc0*/  BRA `(.L_x_128) ;  /* 0xffffffbc00107947 */ /* 0x000fea000383ffff */
.L_x_47:
[----:B----4-:R-:W-:-:S07]  /*6cd0*/  MOV R0, UR5 ;  /* 0x0000000500007c02 */ /* 0x010fce0008000f00 */
.L_x_129:
[----:B-1----:R1:W2:Y:S02]  /*6ce0*/  SYNCS.PHASECHK.TRANS64.TRYWAIT P0, [R0+URZ], R3 ;  /* 0x00000003000075a7 */ /* 0x0022a400080011ff */
[----:B--2---:R-:W-:Y:S05]  /*6cf0*/  @!P0 NANOSLEEP.SYNCS 0x989680 ;  /* 0x009896800000895d */ /* 0x004fea0003900000 */
[----:B------:R-:W2:Y:S02]  /*6d00*/  @!P0 SYNCS.PHASECHK.TRANS64 P0, [R0+URZ], R3 ;  /* 0x00000003000085a7 */ /* 0x000ea400080010ff */
[----:B--2---:R-:W-:Y:S05]  /*6d10*/  @!P0 BRA `(.L_x_129) ;  /* 0xfffffffc00f08947 */ /* 0x004fea000383ffff */
[----:B------:R-:W-:Y:S05]  /*6d20*/  BRA `(.L_x_130) ;  /* 0xffffffbc001c7947 */ /* 0x000fea000383ffff */
.L_x_48:
[----:B----4-:R-:W-:-:S07]  /*6d30*/  MOV R0, UR5 ;  /* 0x0000000500007c02 */ /* 0x010fce0008000f00 */
.L_x_131:
[----:B-1----:R1:W2:Y:S02]  /*6d40*/  SYNCS.PHASECHK.TRANS64.TRYWAIT P0, [R0+URZ], R3 ;  /* 0x00000003000075a7 */ /* 0x0022a400080011ff */
[----:B--2---:R-:W-:Y:S05]  /*6d50*/  @!P0 NANOSLEEP.SYNCS 0x989680 ;  /* 0x009896800000895d */ /* 0x004fea0003900000 */
[----:B------:R-:W2:Y:S02]  /*6d60*/  @!P0 SYNCS.PHASECHK.TRANS64 P0, [R0+URZ], R3 ;  /* 0x00000003000085a7 */ /* 0x000ea400080010ff */
[----:B--2---:R-:W-:Y:S05]  /*6d70*/  @!P0 BRA `(.L_x_131) ;  /* 0xfffffffc00f08947 */ /* 0x004fea000383ffff */
[----:B------:R-:W-:Y:S05]  /*6d80*/  BRA `(.L_x_132) ;  /* 0xffffffbc00287947 */ /* 0x000fea000383ffff */
.L_x_51:
[----:B-1----:R1:W2:Y:S02]  /*6d90*/  SYNCS.PHASECHK.TRANS64.TRYWAIT P0, [R0+URZ+0x150], R5 ;  /* 0x00015005000075a7 */ /* 0x0022a400080011ff */
[----:B--2---:R-:W-:Y:S05]  /*6da0*/  @!P0 NANOSLEEP.SYNCS 0x989680 ;  /* 0x009896800000895d */ /* 0x004fea0003900000 */
[----:B------:R-:W2:Y:S02]  /*6db0*/  @!P0 SYNCS.PHASECHK.TRANS64 P0, [R0+URZ+0x150], R5 ;  /* 0x00015005000085a7 */ /* 0x000ea400080010ff */
[----:B--2---:R-:W-:Y:S05]  /*6dc0*/  @!P0 BRA `(.L_x_51) ;  /* 0xfffffffc00f08947 */ /* 0x004fea000383ffff */
[----:B------:R-:W-:Y:S05]  /*6dd0*/  BRA `(.L_x_133) ;  /* 0xffffffbc00847947 */ /* 0x000fea000383ffff */
.L_x_52:
[----:B------:R-:W-:-:S07]  /*6de0*/  MOV R0, UR5 ;  /* 0x0000000500007c02 */ /* 0x000fce0008000f00 */
.L_x_134:
[----:B-1----:R1:W2:Y:S02]  /*6df0*/  SYNCS.PHASECHK.TRANS64.TRYWAIT P0, [R0+URZ+0x100], R5 ;  /* 0x00010005000075a7 */ /* 0x0022a400080011ff */
[----:B--2---:R-:W-:Y:S05]  /*6e00*/  @!P0 NANOSLEEP.SYNCS 0x989680 ;  /* 0x009896800000895d */ /* 0x004fea0003900000 */
[----:B------:R-:W2:Y:S02]  /*6e10*/  @!P0 SYNCS.PHASECHK.TRANS64 P0, [R0+URZ+0x100], R5 ;  /* 0x00010005000085a7 */ /* 0x000ea400080010ff */
[----:B--2---:R-:W-:Y:S05]  /*6e20*/  @!P0 BRA `(.L_x_134) ;  /* 0xfffffffc00f08947 */ /* 0x004fea000383ffff */
[----:B------:R-:W-:Y:S05]  /*6e30*/  BRA `(.L_x_135) ;  /* 0xffffffbc00947947 */ /* 0x000fea000383ffff */
.L_x_53:
[----:B-1----:R1:W2:Y:S02]  /*6e40*/  SYNCS.PHASECHK.TRANS64.TRYWAIT P1, [R0+URZ+0xf0], R5 ;  /* 0x0000f005000075a7 */ /* 0x0022a400080211ff */
[----:B--2---:R-:W-:Y:S05]  /*6e50*/  @!P1 NANOSLEEP.SYNCS 0x989680 ;  /* 0x009896800000995d */ /* 0x004fea0003900000 */
[----:B------:R-:W2:Y:S02]  /*6e60*/  @!P1 SYNCS.PHASECHK.TRANS64 P1, [R0+URZ+0xf0], R5 ;  /* 0x0000f005000095a7 */ /* 0x000ea400080210ff */
[----:B--2---:R-:W-:Y:S05]  /*6e70*/  @!P1 BRA `(.L_x_53) ;  /* 0xfffffffc00f09947 */ /* 0x004fea000383ffff */
[----:B------:R-:W-:Y:S05]  /*6e80*/  BRA `(.L_x_136) ;  /* 0xffffffbc00c47947 */ /* 0x000fea000383ffff */
.L_x_56:
[----:B------:R-:W-:-:S07]  /*6e90*/  MOV R0, UR5 ;  /* 0x0000000500007c02 */ /* 0x000fce0008000f00 */
.L_x_137:
[----:B-1----:R1:W2:Y:S02]  /*6ea0*/  SYNCS.PHASECHK.TRANS64.TRYWAIT P0, [R0+URZ+0x100], R3 ;  /* 0x00010003000075a7 */ /* 0x0022a400080011ff */
[----:B--2---:R-:W-:Y:S05]  /*6eb0*/  @!P0 NANOSLEEP.SYNCS 0x989680 ;  /* 0x009896800000895d */ /* 0x004fea0003900000 */
[----:B------:R-:W2:Y:S02]  /*6ec0*/  @!P0 SYNCS.PHASECHK.TRANS64 P0, [R0+URZ+0x100], R3 ;  /* 0x00010003000085a7 */ /* 0x000ea400080010ff */
[----:B--2---:R-:W-:Y:S05]  /*6ed0*/  @!P0 BRA `(.L_x_137) ;  /* 0xfffffffc00f08947 */ /* 0x004fea000383ffff */
[----:B------:R-:W-:Y:S05]  /*6ee0*/  BRA `(.L_x_55) ;  /* 0xffffffc000187947 */ /* 0x000fea000383ffff */
.L_x_63:
[----:B-1----:R1:W2:Y:S02]  /*6ef0*/  SYNCS.PHASECHK.TRANS64.TRYWAIT P1, [R0+URZ+0xf0], R5 ;  /* 0x0000f005000075a7 */ /* 0x0022a400080211ff */
[----:B--2---:R-:W-:Y:S05]  /*6f00*/  @!P1 NANOSLEEP.SYNCS 0x989680 ;  /* 0x009896800000995d */ /* 0x004fea0003900000 */
[----:B------:R-:W2:Y:S02]  /*6f10*/  @!P1 SYNCS.PHASECHK.TRANS64 P1, [R0+URZ+0xf0], R5 ;  /* 0x0000f005000095a7 */ /* 0x000ea400080210ff */
[----:B--2---:R-:W-:Y:S05]  /*6f20*/  @!P1 BRA `(.L_x_63) ;  /* 0xfffffffc00f09947 */ /* 0x004fea000383ffff */
[----:B------:R-:W-:Y:S05]  /*6f30*/  BRA `(.L_x_138) ;  /* 0xffffffc400847947 */ /* 0x000fea000383ffff */
.L_x_64:
[----:B------:R-:W-:-:S07]  /*6f40*/  MOV R3, UR7 ;  /* 0x0000000700037c02 */ /* 0x000fce0008000f00 */
.L_x_139:
[----:B-1----:R1:W2:Y:S02]  /*6f50*/  SYNCS.PHASECHK.TRANS64.TRYWAIT P0, [R3+URZ+0x130], R0 ;  /* 0x00013000030075a7 */ /* 0x0022a400080011ff */
[----:B--2---:R-:W-:Y:S05]  /*6f60*/  @!P0 NANOSLEEP.SYNCS 0x989680 ;  /* 0x009896800000895d */ /* 0x004fea0003900000 */
[----:B------:R-:W2:Y:S02]  /*6f70*/  @!P0 SYNCS.PHASECHK.TRANS64 P0, [R3+URZ+0x130], R0 ;  /* 0x00013000030085a7 */ /* 0x000ea400080010ff */
[----:B--2---:R-:W-:Y:S05]  /*6f80*/  @!P0 BRA `(.L_x_139) ;  /* 0xfffffffc00f08947 */ /* 0x004fea000383ffff */
[----:B------:R-:W-:Y:S05]  /*6f90*/  BRA `(.L_x_140) ;  /* 0xffffffc400d47947 */ /* 0x000fea000383ffff */
.L_x_67:
[----:B------:R-:W-:Y:S07]  /*6fa0*/  MOV R0, UR6 ;  /* 0x0000000600007c02 */ /* 0x000fee0008000f00 */
.L_x_141:
[----:B-1----:R1:W2:Y:S02]  /*6fb0*/  SYNCS.PHASECHK.TRANS64.TRYWAIT P0, [R0+URZ], R3 ;  /* 0x00000003000075a7 */ /* 0x0022a400080011ff */
[----:B--2---:R-:W-:Y:S05]  /*6fc0*/  @!P0 NANOSLEEP.SYNCS 0x989680 ;  /* 0x009896800000895d */ /* 0x004fea0003900000 */
[----:B------:R-:W2:Y:S02]  /*6fd0*/  @!P0 SYNCS.PHASECHK.TRANS64 P0, [R0+URZ], R3 ;  /* 0x00000003000085a7 */ /* 0x000ea400080010ff */
[----:B--2---:R-:W-:Y:S05]  /*6fe0*/  @!P0 BRA `(.L_x_141) ;  /* 0xfffffffc00f08947 */ /* 0x004fea000383ffff */
[----:B------:R-:W-:Y:S05]  /*6ff0*/  BRA `(.L_x_66) ;  /* 0xffffffc400f07947 */ /* 0x000fea000383ffff */
.L_x_70:
[----:B------:R-:W-:-:S07]  /*7000*/  MOV R0, UR6 ;  /* 0x0000000600007c02 */ /* 0x000fce0008000f00 */
.L_x_142:
[----:B--2---:R2:W4:Y:S02]  /*7010*/  SYNCS.PHASECHK.TRANS64.TRYWAIT P0, [R0+URZ], R3 ;  /* 0x00000003000075a7 */ /* 0x00452400080011ff */
[----:B----4-:R-:W-:Y:S05]  /*7020*/  @!P0 NANOSLEEP.SYNCS 0x989680 ;  /* 0x009896800000895d */ /* 0x010fea0003900000 */
[----:B------:R-:W4:Y:S02]  /*7030*/  @!P0 SYNCS.PHASECHK.TRANS64 P0, [R0+URZ], R3 ;  /* 0x00000003000085a7 */ /* 0x000f2400080010ff */
[----:B----4-:R-:W-:Y:S05]  /*7040*/  @!P0 BRA `(.L_x_142) ;  /* 0xfffffffc00f08947 */ /* 0x010fea000383ffff */
[----:B------:R-:W-:Y:S05]  /*7050*/  BRA `(.L_x_143) ;  /* 0xffffffc800cc7947 */ /* 0x000fea000383ffff */
.L_x_71:
[----:B------:R-:W-:-:S07]  /*7060*/  MOV R0, UR6 ;  /* 0x0000000600007c02 */ /* 0x000fce0008000f00 */
.L_x_144:
[----:B-1----:R1:W2:Y:S02]  /*7070*/  SYNCS.PHASECHK.TRANS64.TRYWAIT P0, [R0+URZ], R3 ;  /* 0x00000003000075a7 */ /* 0x0022a400080011ff */
[----:B--2---:R-:W-:Y:S05]  /*7080*/  @!P0 NANOSLEEP.SYNCS 0x989680 ;  /* 0x009896800000895d */ /* 0x004fea0003900000 */
[----:B------:R-:W2:Y:S02]  /*7090*/  @!P0 SYNCS.PHASECHK.TRANS64 P0, [R0+URZ], R3 ;  /* 0x00000003000085a7 */ /* 0x000ea400080010ff */
[----:B--2---:R-:W-:Y:S05]  /*70a0*/  @!P0 BRA `(.L_x_144) ;  /* 0xfffffffc00f08947 */ /* 0x004fea000383ffff */
[----:B------:R-:W-:Y:S05]  /*70b0*/  BRA `(.L_x_145) ;  /* 0xffffffc800d87947 */ /* 0x000fea000383ffff */
.L_x_72:
[----:B------:R-:W-:-:S07]  /*70c0*/  MOV R0, UR6 ;  /* 0x0000000600007c02 */ /* 0x000fce0008000f00 */
.L_x_146:
[----:B-1----:R1:W2:Y:S02]  /*70d0*/  SYNCS.PHASECHK.TRANS64.TRYWAIT P0, [R0+URZ], R3 ;  /* 0x00000003000075a7 */ /* 0x0022a400080011ff */
[----:B--2---:R-:W-:Y:S05]  /*70e0*/  @!P0 NANOSLEEP.SYNCS 0x989680 ;  /* 0x009896800000895d */ /* 0x004fea0003900000 */
[----:B------:R-:W2:Y:S02]  /*70f0*/  @!P0 SYNCS.PHASECHK.TRANS64 P0, [R0+URZ], R3 ;  /* 0x00000003000085a7 */ /* 0x000ea400080010ff */
[----:B--2---:R-:W-:Y:S05]  /*7100*/  @!P0 BRA `(.L_x_146) ;  /* 0xfffffffc00f08947 */ /* 0x004fea000383ffff */
[----:B------:R-:W-:Y:S05]  /*7110*/  BRA `(.L_x_147) ;  /* 0xffffffc800e47947 */ /* 0x000fea000383ffff */
.L_x_73:
[----:B------:R-:W-:-:S07]  /*7120*/  MOV R0, UR7 ;  /* 0x0000000700007c02 */ /* 0x000fce0008000f00 */
.L_x_148:
[----:B-1----:R1:W2:Y:S02]  /*7130*/  SYNCS.PHASECHK.TRANS64.TRYWAIT P0, [R0+URZ], R3 ;  /* 0x00000003000075a7 */ /* 0x0022a400080011ff */
[----:B--2---:R-:W-:Y:S05]  /*7140*/  @!P0 NANOSLEEP.SYNCS 0x989680 ;  /* 0x009896800000895d */ /* 0x004fea0003900000 */
[----:B------:R-:W2:Y:S02]  /*7150*/  @!P0 SYNCS.PHASECHK.TRANS64 P0, [R0+URZ], R3 ;  /* 0x00000003000085a7 */ /* 0x000ea400080010ff */
[----:B--2---:R-:W-:Y:S05]  /*7160*/  @!P0 BRA `(.L_x_148) ;  /* 0xfffffffc00f08947 */ /* 0x004fea000383ffff */
[----:B------:R-:W-:Y:S05]  /*7170*/  BRA `(.L_x_149) ;  /* 0xffffffc800f07947 */ /* 0x000fea000383ffff */
.L_x_78:
[----:B---3--:R3:W1:Y:S02]  /*7180*/  SYNCS.PHASECHK.TRANS64.TRYWAIT P0, [R0+URZ+0xf0], R3 ;  /* 0x0000f003000075a7 */ /* 0x00866400080011ff */
[----:B-1----:R-:W-:Y:S05]  /*7190*/  @!P0 NANOSLEEP.SYNCS 0x989680 ;  /* 0x009896800000895d */ /* 0x002fea0003900000 */
[----:B------:R-:W1:Y:S02]  /*71a0*/  @!P0 SYNCS.PHASECHK.TRANS64 P0, [R0+URZ+0xf0], R3 ;  /* 0x0000f003000085a7 */ /* 0x000e6400080010ff */
[----:B-1----:R-:W-:Y:S05]  /*71b0*/  @!P0 BRA `(.L_x_78) ;  /* 0xfffffffc00f08947 */ /* 0x002fea000383ffff */
[----:B------:R-:W-:Y:S05]  /*71c0*/  BRA `(.L_x_150) ;  /* 0xffffffcc00ec7947 */ /* 0x000fea000383ffff */
.L_x_81:
[----:B------:R-:W-:Y:S07]  /*71d0*/  MOV R0, UR6 ;  /* 0x0000000600007c02 */ /* 0x000fee0008000f00 */
.L_x_151:
[----:B-1----:R1:W3:Y:S02]  /*71e0*/  SYNCS.PHASECHK.TRANS64.TRYWAIT P0, [R0+URZ+0xe8], R3 ;  /* 0x0000e803000075a7 */ /* 0x0022e400080011ff */
[----:B---3--:R-:W-:Y:S05]  /*71f0*/  @!P0 NANOSLEEP.SYNCS 0x989680 ;  /* 0x009896800000895d */ /* 0x008fea0003900000 */
[----:B------:R-:W3:Y:S02]  /*7200*/  @!P0 SYNCS.PHASECHK.TRANS64 P0, [R0+URZ+0xe8], R3 ;  /* 0x0000e803000085a7 */ /* 0x000ee400080010ff */
[----:B---3--:R-:W-:Y:S05]  /*7210*/  @!P0 BRA `(.L_x_151) ;  /* 0xfffffffc00f08947 */ /* 0x008fea000383ffff */
[----:B------:R-:W-:Y:S05]  /*7220*/  BRA `(.L_x_80) ;  /* 0xffffffd000d87947 */ /* 0x000fea000383ffff */
.L_x_84:
[----:B------:R-:W-:Y:S07]  /*7230*/  MOV R3, UR6 ;  /* 0x0000000600037c02 */ /* 0x000fee0008000f00 */
.L_x_152:
[----:B-1----:R1:W2:Y:S02]  /*7240*/  SYNCS.PHASECHK.TRANS64.TRYWAIT P2, [R3+URZ+0xd8], R26 ;  /* 0x0000d81a030075a7 */ /* 0x0022a400080411ff */
[----:B--2---:R-:W-:Y:S05]  /*7250*/  @!P2 NANOSLEEP.SYNCS 0x989680 ;  /* 0x009896800000a95d */ /* 0x004fea0003900000 */
[----:B------:R-:W2:Y:S02]  /*7260*/  @!P2 SYNCS.PHASECHK.TRANS64 P2, [R3+URZ+0xd8], R26 ;  /* 0x0000d81a0300a5a7 */ /* 0x000ea400080410ff */
[----:B--2---:R-:W-:Y:S05]  /*7270*/  @!P2 BRA `(.L_x_152) ;  /* 0xfffffffc00f0a947 */ /* 0x004fea000383ffff */
[----:B------:R-:W-:Y:S05]  /*7280*/  BRA `(.L_x_153) ;  /* 0xffffffd4006c7947 */ /* 0x000fea000383ffff */
.L_x_87:
[----:B--2---:R2:W4:Y:S02]  /*7290*/  SYNCS.PHASECHK.TRANS64.TRYWAIT P0, [R0+URZ+0xf0], R3 ;  /* 0x0000f003000075a7 */ /* 0x00452400080011ff */
[----:B----4-:R-:W-:Y:S05]  /*72a0*/  @!P0 NANOSLEEP.SYNCS 0x989680 ;  /* 0x009896800000895d */ /* 0x010fea0003900000 */
[----:B------:R-:W4:Y:S02]  /*72b0*/  @!P0 SYNCS.PHASECHK.TRANS64 P0, [R0+URZ+0xf0], R3 ;  /* 0x0000f003000085a7 */ /* 0x000f2400080010ff */
[----:B----4-:R-:W-:Y:S05]  /*72c0*/  @!P0 BRA `(.L_x_87) ;  /* 0xfffffffc00f08947 */ /* 0x010fea000383ffff */
[----:B------:R-:W-:Y:S05]  /*72d0*/  BRA `(.L_x_154) ;  /* 0xffffffd800c87947 */ /* 0x000fea000383ffff */
.L_x_98:
[----:B-1----:R-:W-:Y:S04]  /*72e0*/  MOV R0, UR43 ;  /* 0x0000002b00007c02 */ /* 0x002fe80008000f00 */
[----:B------:R1:W2:Y:S03]  /*72f0*/  SYNCS.PHASECHK.TRANS64.TRYWAIT P1, [R0+URZ+0xd0], R3 ;  /* 0x0000d003000075a7 */ /* 0x0002a600080211ff */
[----:B--2---:R-:W-:Y:S05]  /*7300*/  @!P1 NANOSLEEP.SYNCS 0x989680 ;  /* 0x009896800000995d */ /* 0x004fea0003900000 */
[----:B------:R-:W2:Y:S02]  /*7310*/  @!P1 SYNCS.PHASECHK.TRANS64 P1, [R0+URZ+0xd0], R3 ;  /* 0x0000d003000095a7 */ /* 0x000ea400080210ff */
[----:B--2---:R-:W-:Y:S05]  /*7320*/  @!P1 BRA `(.L_x_98) ;  /* 0xfffffffc00ec9947 */ /* 0x004fea000383ffff */
[----:B------:R-:W-:Y:S05]  /*7330*/  BRA `(.L_x_97) ;  /* 0xffffffe400bc7947 */ /* 0x000fea000383ffff */
.L_x_100:
[----:B-1----:R1:W4:Y:S02]  /*7340*/  SYNCS.PHASECHK.TRANS64.TRYWAIT P1, [R92+URZ+0x110], R7 ;  /* 0x000110075c0075a7 */ /* 0x00232400080211ff */
[----:B----4-:R-:W-:Y:S05]  /*7350*/  @!P1 NANOSLEEP.SYNCS 0x989680 ;  /* 0x009896800000995d */ /* 0x010fea0003900000 */
[----:B------:R-:W4:Y:S02]  /*7360*/  @!P1 SYNCS.PHASECHK.TRANS64 P1, [R92+URZ+0x110], R7 ;  /* 0x000110075c0095a7 */ /* 0x000f2400080210ff */
[----:B----4-:R-:W-:Y:S05]  /*7370*/  @!P1 BRA `(.L_x_100) ;  /* 0xfffffffc00f09947 */ /* 0x010fea000383ffff */
[----:B------:R-:W-:Y:S05]  /*7380*/  BRA `(.L_x_99) ;  /* 0xffffffe400f87947 */ /* 0x000fea000383ffff */
        .weak           $__internal_0_$__cuda_sm10x_tcgen05_guardrail_trap_col_being_dealloced_not_returned_by_alloc
        .type           $__internal_0_$__cuda_sm10x_tcgen05_guardrail_trap_col_being_dealloced_not_returned_by_alloc,@function
        .size           $__internal_0_$__cuda_sm10x_tcgen05_guardrail_trap_col_being_dealloced_not_returned_by_alloc,($__internal_1_$__cuda_sm10x_tcgen05_guardrail_trap_phase_invalid_during_alloc - $__internal_0_$__cuda_sm10x_tcgen05_guardrail_trap_col_being_dealloced_not_returned_by_alloc)
$__internal_0_$__cuda_sm10x_tcgen05_guardrail_trap_col_being_dealloced_not_returned_by_alloc:
[----:B------:R-:W-:Y:S05]  /*7390*/  BPT.TRAP 0x1 ;  /* 0x000000040000795c */ /* 0x000fea0000300000 */
[----:B------:R-:W-:-:S04]  /*73a0*/  HFMA2 R3, -RZ, RZ, 0, 0 ;  /* 0x00000000ff037431 */ /* 0x000fc800000001ff */
[----:B------:R-:W-:Y:S05]  /*73b0*/  RET.REL.NODEC R2 `(_ZN7cutlass13device_kernelINS_4gemm6kernel13GemmUniversalIN4cute5tupleIJiiiiEEENS1_10collective13CollectiveMmaINS1_35MainloopSm100TmaUmmaWarpSpecializedILi13ELi2ELi4ENS5_IJNS4_1CILi1EEESB_SB_EEEEENS5_IJNSA_ILi64EEESE_NSA_ILi128EEEEEENS_12float_e4m3_tENS5_IJlSB_lEEENS_12float_e5m2_tENS5_IJSB_llEEENS4_8TiledMMAINS4_8MMA_AtomIJNS4_10MMA_TraitsINS4_19SM100_MMA_F8F6F4_SSEJSH_SJ_fSE_SE_NS4_17integral_constantINS4_4UMMA5MajorELSR_0EEENSP_ISR_LSR_1EEENSP_INSQ_7ScaleInELSU_0EEESV_EEEEEENS4_6LayoutISC_NS5_IJNSA_ILi0EEESZ_SZ_EEEEENS5_IJNS4_10UnderscoreES12_S12_EEEEENS4_13SM90_TMA_LOADENS4_14ComposedLayoutINS4_7SwizzleILi3ELi4ELi3EEENS4_18smem_ptr_flag_bitsILi8EEENSY_INS5_IJNSA_ILi8EEESF_EEENS5_IJSF_SB_EEEEEEEvNS4_8identityES15_NS16_INS17_ILi2ELi4ELi3EEES1A_NSY_INS5_IJSE_S1B_EEENS5_IJSB_SE_EEEEEEEvS1G_EENS_8epilogue10collective18CollectiveEpilogueINS1N_23Sm100TmaWarpSpecializedILi1ELi1ELi32ELb0ELb0EEEJSG_NS5_IJNSY_ISE_SB_EES1S_EEESH_SI_SH_SI_NS1N_6fusion15FusionCallbacksIS1R_NS1U_17LinearCombinationISH_fSH_fLNS_15FloatRoundStyleE2EEESG_S1T_JEEENS4_5SM1004TMEM4LOAD26SM100_TMEM_LOAD_16dp32b32xES15_NS16_IS1H_S1A_NSY_INS5_IJS1B_SE_EEENS5_IJSE_SB_EEEEEEENS4_39AutoVectorizingCopyWithAssumedAlignmentILi128EEENS4_14SM90_TMA_STOREES27_S29_S29_EEEvvEEEEvNT_6ParamsE) ;  /* 0xffffff8c02107950 */ /* 0x000fea0003c3ffff */
        .weak           $__internal_1_$__cuda_sm10x_tcgen05_guardrail_trap_phase_invalid_during_alloc
        .type           $__internal_1_$__cuda_sm10x_tcgen05_guardrail_trap_phase_invalid_during_alloc,@function
        .size           $__internal_1_$__cuda_sm10x_tcgen05_guardrail_trap_phase_invalid_during_alloc,($__internal_2_$__cuda_sm10x_tcgen05_guardrail_trap_unallocated_columns_being_dealloced - $__internal_1_$__cuda_sm10x_tcgen05_guardrail_trap_phase_invalid_during_alloc)
$__internal_1_$__cuda_sm10x_tcgen05_guardrail_trap_phase_invalid_during_alloc:
[----:B------:R-:W-:Y:S05]  /*73c0*/  BPT.TRAP 0x1 ;  /* 0x000000040000795c */ /* 0x000fea0000300000 */
[----:B------:R-:W-:-:S04]  /*73d0*/  MOV R3, 0x0 ;  /* 0x0000000000037802 */ /* 0x000fc80000000f00 */
[----:B------:R-:W-:Y:S05]  /*73e0*/  RET.REL.NODEC R2 `(_ZN7cutlass13device_kernelINS_4gemm6kernel13GemmUniversalIN4cute5tupleIJiiiiEEENS1_10collective13CollectiveMmaINS1_35MainloopSm100TmaUmmaWarpSpecializedILi13ELi2ELi4ENS5_IJNS4_1CILi1EEESB_SB_EEEEENS5_IJNSA_ILi64EEESE_NSA_ILi128EEEEEENS_12float_e4m3_tENS5_IJlSB_lEEENS_12float_e5m2_tENS5_IJSB_llEEENS4_8TiledMMAINS4_8MMA_AtomIJNS4_10MMA_TraitsINS4_19SM100_MMA_F8F6F4_SSEJSH_SJ_fSE_SE_NS4_17integral_constantINS4_4UMMA5MajorELSR_0EEENSP_ISR_LSR_1EEENSP_INSQ_7ScaleInELSU_0EEESV_EEEEEENS4_6LayoutISC_NS5_IJNSA_ILi0EEESZ_SZ_EEEEENS5_IJNS4_10UnderscoreES12_S12_EEEEENS4_13SM90_TMA_LOADENS4_14ComposedLayoutINS4_7SwizzleILi3ELi4ELi3EEENS4_18smem_ptr_flag_bitsILi8EEENSY_INS5_IJNSA_ILi8EEESF_EEENS5_IJSF_SB_EEEEEEEvNS4_8identityES15_NS16_INS17_ILi2ELi4ELi3EEES1A_NSY_INS5_IJSE_S1B_EEENS5_IJSB_SE_EEEEEEEvS1G_EENS_8epilogue10collective18CollectiveEpilogueINS1N_23Sm100TmaWarpSpecializedILi1ELi1ELi32ELb0ELb0EEEJSG_NS5_IJNSY_ISE_SB_EES1S_EEESH_SI_SH_SI_NS1N_6fusion15FusionCallbacksIS1R_NS1U_17LinearCombinationISH_fSH_fLNS_15FloatRoundStyleE2EEESG_S1T_JEEENS4_5SM1004TMEM4LOAD26SM100_TMEM_LOAD_16dp32b32xES15_NS16_IS1H_S1A_NSY_INS5_IJS1B_SE_EEENS5_IJSE_SB_EEEEEEENS4_39AutoVectorizingCopyWithAssumedAlignmentILi128EEENS4_14SM90_TMA_STOREES27_S29_S29_EEEvvEEEEvNT_6ParamsE) ;  /* 0xffffff8c02047950 */ /* 0x000fea0003c3ffff */
        .weak           $__internal_2_$__cuda_sm10x_tcgen05_guardrail_trap_unallocated_columns_being_dealloced
        .type           $__internal_2_$__cuda_sm10x_tcgen05_guardrail_trap_unallocated_columns_being_dealloced,@function
        .size           $__internal_2_$__cuda_sm10x_tcgen05_guardrail_trap_unallocated_columns_being_dealloced,(.L_x_156 - $__internal_2_$__cuda_sm10x_tcgen05_guardrail_trap_unallocated_columns_being_dealloced)
$__internal_2_$__cuda_sm10x_tcgen05_guardrail_trap_unallocated_columns_being_dealloced:
[----:B------:R-:W-:Y:S05]  /*73f0*/  BPT.TRAP 0x1 ;  /* 0x000000040000795c */ /* 0x000fea0000300000 */
[----:B------:R-:W-:-:S04]  /*7400*/  HFMA2 R3, -RZ, RZ, 0, 0 ;  /* 0x00000000ff037431 */ /* 0x000fc800000001ff */
[----:B------:R-:W-:Y:S05]  /*7410*/  RET.REL.NODEC R2 `(_ZN7cutlass13device_kernelINS_4gemm6kernel13GemmUniversalIN4cute5tupleIJiiiiEEENS1_10collective13CollectiveMmaINS1_35MainloopSm100TmaUmmaWarpSpecializedILi13ELi2ELi4ENS5_IJNS4_1CILi1EEESB_SB_EEEEENS5_IJNSA_ILi64EEESE_NSA_ILi128EEEEEENS_12float_e4m3_tENS5_IJlSB_lEEENS_12float_e5m2_tENS5_IJSB_llEEENS4_8TiledMMAINS4_8MMA_AtomIJNS4_10MMA_TraitsINS4_19SM100_MMA_F8F6F4_SSEJSH_SJ_fSE_SE_NS4_17integral_constantINS4_4UMMA5MajorELSR_0EEENSP_ISR_LSR_1EEENSP_INSQ_7ScaleInELSU_0EEESV_EEEEEENS4_6LayoutISC_NS5_IJNSA_ILi0EEESZ_SZ_EEEEENS5_IJNS4_10UnderscoreES12_S12_EEEEENS4_13SM90_TMA_LOADENS4_14ComposedLayoutINS4_7SwizzleILi3ELi4ELi3EEENS4_18smem_ptr_flag_bitsILi8EEENSY_INS5_IJNSA_ILi8EEESF_EEENS5_IJSF_SB_EEEEEEEvNS4_8identityES15_NS16_INS17_ILi2ELi4ELi3EEES1A_NSY_INS5_IJSE_S1B_EEENS5_IJSB_SE_EEEEEEEvS1G_EENS_8epilogue10collective18CollectiveEpilogueINS1N_23Sm100TmaWarpSpecializedILi1ELi1ELi32ELb0ELb0EEEJSG_NS5_IJNSY_ISE_SB_EES1S_EEESH_SI_SH_SI_NS1N_6fusion15FusionCallbacksIS1R_NS1U_17LinearCombinationISH_fSH_fLNS_15FloatRoundStyleE2EEESG_S1T_JEEENS4_5SM1004TMEM4LOAD26SM100_TMEM_LOAD_16dp32b32xES15_NS16_IS1H_S1A_NSY_INS5_IJS1B_SE_EEENS5_IJSE_SB_EEEEEEENS4_39AutoVectorizingCopyWithAssumedAlignmentILi128EEENS4_14SM90_TMA_STOREES27_S29_S29_EEEvvEEEEvNT_6ParamsE) ;  /* 0xffffff8802f87950 */ /* 0x000fea0003c3ffff */
.L_x_155:
[----:B------:R-:W-:-:S00]  /*7420*/  BRA `(.L_x_155) ;  /* 0xfffffffc00fc7947 */ /* 0x000fc0000383ffff */
[----:B------:R-:W-:-:S00]  /*7430*/  NOP ;  /* 0x0000000000007918 */ /* 0x000fc00000000000 */
        /* <DEDUP_REMOVED lines=12> */
.L_x_156:


//--------------------- .nv.global.init           --------------------------
	.section	.nv.global.init,"aw",@progbits
.nv.global.init:
	.type		$str$27,@object
	.size		$str$27,($str$28 - $str$27)
$str$27:
        /*0000*/ 	.byte	0x28, 0x61, 0x64, 0x64, 0x72, 0x65, 0x73, 0x73, 0x20, 0x26, 0x20, 0x6d, 0x61, 0x73, 0x6b, 0x29
        /*0010*/ 	.byte	0x20, 0x3d, 0x3d, 0x20, 0x30, 0x00
	.type		$str$28,@object
	.size		$str$28,($str$26 - $str$28)
$str$28:
        /*0016*/ 	.byte	0x2f, 0x74, 0x6d, 0x70, 0x2f, 0x63, 0x75, 0x74, 0x6c, 0x61, 0x73, 0x73, 0x5f, 0x73, 0x77, 0x65
        /*0026*/ 	.byte	0x65, 0x70, 0x5f, 0x73, 0x72, 0x63, 0x2f, 0x69, 0x6e, 0x63, 0x6c, 0x75, 0x64, 0x65, 0x2f, 0x63
        /*0036*/ 	.byte	0x75, 0x74, 0x65, 0x2f, 0x70, 0x6f, 0x69, 0x6e, 0x74, 0x65, 0x72, 0x5f, 0x66, 0x6c, 0x61, 0x67
        /*0046*/ 	.byte	0x67, 0x65, 0x64, 0x2e, 0x68, 0x70, 0x70, 0x00
	.type		$str$26,@object
	.size		$str$26,($str$25 - $str$26)
$str$26:
        /*004e*/ 	.byte	0x2f, 0x74, 0x6d, 0x70, 0x2f, 0x63, 0x75, 0x74, 0x6c, 0x61, 0x73, 0x73, 0x5f, 0x73, 0x77, 0x65
        /*005e*/ 	.byte	0x65, 0x70, 0x5f, 0x73, 0x72, 0x63, 0x2f, 0x69, 0x6e, 0x63, 0x6c, 0x75, 0x64, 0x65, 0x2f, 0x63
        /*006e*/ 	.byte	0x75, 0x74, 0x65, 0x2f, 0x61, 0x74, 0x6f, 0x6d, 0x2f, 0x63, 0x6f, 0x70, 0x79, 0x5f, 0x74, 0x72
        /*007e*/ 	.byte	0x61, 0x69, 0x74, 0x73, 0x5f, 0x73, 0x6d, 0x31, 0x30, 0x30, 0x2e, 0x68, 0x70, 0x70, 0x00
	.type		$str$25,@object
	.size		$str$25,(__unnamed_1 - $str$25)
$str$25:
        /*008d*/ 	.byte	0x28, 0x28, 0x75, 0x69, 0x6e, 0x74, 0x33, 0x32, 0x5f, 0x74, 0x28, 0x74, 0x68, 0x72, 0x65, 0x61
        /*009d*/ 	.byte	0x64, 0x49, 0x64, 0x78, 0x2e, 0x78, 0x29, 0x20, 0x2f, 0x20, 0x33, 0x32, 0x29, 0x20, 0x25, 0x20
        /*00ad*/ 	.byte	0x34, 0x29, 0x20, 0x3d, 0x3d, 0x20, 0x28, 0x28, 0x28, 0x74, 0x6d, 0x65, 0x6d, 0x5f, 0x61, 0x64
        /*00bd*/ 	.byte	0x64, 0x72, 0x20, 0x3e, 0x3e, 0x20, 0x31, 0x36, 0x29, 0x20, 0x2f, 0x20, 0x33, 0x32, 0x29, 0x20
        /*00cd*/ 	.byte	0x25, 0x20, 0x34, 0x29, 0x00
	.type		__unnamed_1,@object
	.size		__unnamed_1,(__unnamed_2 - __unnamed_1)
__unnamed_1:
        /*00d2*/ 	.byte	0x61, 0x75, 0x74, 0x6f, 0x20, 0x63, 0x75, 0x74, 0x65, 0x3a, 0x3a, 0x61, 0x73, 0x5f, 0x70, 0x6f
        /* <DEDUP_REMOVED lines=24> */
        /*0262*/ 	.byte	0x3c, 0x34, 0x30, 0x39, 0x36, 0x3e, 0x3e, 0x3e, 0x3e, 0x5d, 0x00
	.type		__unnamed_2,@object
	.size		__unnamed_2,(.L_2 - __unnamed_2)
__unnamed_2:
        /* <DEDUP_REMOVED lines=40> */
        /*04ed*/ 	.byte	0x74, 0x65, 0x3a, 0x3a, 0x43, 0x3c, 0x30, 0x3e, 0x3e, 0x3e, 0x3e, 0x5d, 0x00
.L_2:


//--------------------- .nv.shared._ZN7cutlass13device_kernelINS_4gemm6kernel13GemmUniversalIN4cute5tupleIJiiiiEEENS1_10collective13CollectiveMmaINS1_35MainloopSm100TmaUmmaWarpSpecializedILi13ELi2ELi4ENS5_IJNS4_1CILi1EEESB_SB_EEEEENS5_IJNSA_ILi64EEESE_NSA_ILi128EEEEEENS_12float_e4m3_tENS5_IJlSB_lEEENS_12float_e5m2_tENS5_IJSB_llEEENS4_8TiledMMAINS4_8MMA_AtomIJNS4_10MMA_TraitsINS4_19SM100_MMA_F8F6F4_SSEJSH_SJ_fSE_SE_NS4_17integral_constantINS4_4UMMA5MajorELSR_0EEENSP_ISR_LSR_1EEENSP_INSQ_7ScaleInELSU_0EEESV_EEEEEENS4_6LayoutISC_NS5_IJNSA_ILi0EEESZ_SZ_EEEEENS5_IJNS4_10UnderscoreES12_S12_EEEEENS4_13SM90_TMA_LOADENS4_14ComposedLayoutINS4_7SwizzleILi3ELi4ELi3EEENS4_18smem_ptr_flag_bitsILi8EEENSY_INS5_IJNSA_ILi8EEESF_EEENS5_IJSF_SB_EEEEEEEvNS4_8identityES15_NS16_INS17_ILi2ELi4ELi3EEES1A_NSY_INS5_IJSE_S1B_EEENS5_IJSB_SE_EEEEEEEvS1G_EENS_8epilogue10collective18CollectiveEpilogueINS1N_23Sm100TmaWarpSpecializedILi1ELi1ELi32ELb0ELb0EEEJSG_NS5_IJNSY_ISE_SB_EES1S_EEESH_SI_SH_SI_NS1N_6fusion15FusionCallbacksIS1R_NS1U_17LinearCombinationISH_fSH_fLNS_15FloatRoundStyleE2EEESG_S1T_JEEENS4_5SM1004TMEM4LOAD26SM100_TMEM_LOAD_16dp32b32xES15_NS16_IS1H_S1A_NSY_INS5_IJS1B_SE_EEENS5_IJSE_SB_EEEEEEENS4_39AutoVectorizingCopyWithAssumedAlignmentILi128EEENS4_14SM90_TMA_STOREES27_S29_S29_EEEvvEEEEvNT_6ParamsE --------------------------
	.section	.nv.shared._ZN7cutlass13device_kernelINS_4gemm6kernel13GemmUniversalIN4cute5tupleIJiiiiEEENS1_10collective13CollectiveMmaINS1_35MainloopSm100TmaUmmaWarpSpecializedILi13ELi2ELi4ENS5_IJNS4_1CILi1EEESB_SB_EEEEENS5_IJNSA_ILi64EEESE_NSA_ILi128EEEEEENS_12float_e4m3_tENS5_IJlSB_lEEENS_12float_e5m2_tENS5_IJSB_llEEENS4_8TiledMMAINS4_8MMA_AtomIJNS4_10MMA_TraitsINS4_19SM100_MMA_F8F6F4_SSEJSH_SJ_fSE_SE_NS4_17integral_constantINS4_4UMMA5MajorELSR_0EEENSP_ISR_LSR_1EEENSP_INSQ_7ScaleInELSU_0EEESV_EEEEEENS4_6LayoutISC_NS5_IJNSA_ILi0EEESZ_SZ_EEEEENS5_IJNS4_10UnderscoreES12_S12_EEEEENS4_13SM90_TMA_LOADENS4_14ComposedLayoutINS4_7SwizzleILi3ELi4ELi3EEENS4_18smem_ptr_flag_bitsILi8EEENSY_INS5_IJNSA_ILi8EEESF_EEENS5_IJSF_SB_EEEEEEEvNS4_8identityES15_NS16_INS17_ILi2ELi4ELi3EEES1A_NSY_INS5_IJSE_S1B_EEENS5_IJSB_SE_EEEEEEEvS1G_EENS_8epilogue10collective18CollectiveEpilogueINS1N_23Sm100TmaWarpSpecializedILi1ELi1ELi32ELb0ELb0EEEJSG_NS5_IJNSY_ISE_SB_EES1S_EEESH_SI_SH_SI_NS1N_6fusion15FusionCallbacksIS1R_NS1U_17LinearCombinationISH_fSH_fLNS_15FloatRoundStyleE2EEESG_S1T_JEEENS4_5SM1004TMEM4LOAD26SM100_TMEM_LOAD_16dp32b32xES15_NS16_IS1H_S1A_NSY_INS5_IJS1B_SE_EEENS5_IJSE_SB_EEEEEEENS4_39AutoVectorizingCopyWithAssumedAlignmentILi128EEENS4_14SM90_TMA_STOREES27_S29_S29_EEEvvEEEEvNT_6ParamsE,"aw",@nobits
	.sectionflags	@""
	.align	16
	.zero		1024


//--------------------- .nv.shared.reserved.0     --------------------------
	.section	.nv.shared.reserved.0,"aw",@nobits
	.weak		__nv_reservedSMEM_offset_0_alias
	.size		__nv_reservedSMEM_offset_0_alias, 0, 64
	.other		__nv_reservedSMEM_offset_0_alias,@"STO_CUDA_RESERVED_SHARED STV_DEFAULT"
__nv_reservedSMEM_offset_0_alias:
	.zero		0
.nv.shared.reserved.0:
	.zero		64
	.weak		__nv_reservedSMEM_tcgen05_partition
	.type		__nv_reservedSMEM_tcgen05_partition,@object
	.size		__nv_reservedSMEM_tcgen05_partition,(.L_0 - __nv_reservedSMEM_tcgen05_partition)
__nv_reservedSMEM_tcgen05_partition:
	.zero		32
.L_0:


//--------------------- .nv.global                --------------------------
	.section	.nv.global,"aw",@nobits
.nv.global:
	.type		_ZN40_INTERNAL_e00b8aa7_4_k_cu_1e6d4db5_330734cute1_E,@object
	.size		_ZN40_INTERNAL_e00b8aa7_4_k_cu_1e6d4db5_330734cute1_E,(_ZN40_INTERNAL_e00b8aa7_4_k_cu_1e6d4db5_330734cuda3std3__45__cpo6cbeginE - _ZN40_INTERNAL_e00b8aa7_4_k_cu_1e6d4db5_330734cute1_E)
_ZN40_INTERNAL_e00b8aa7_4_k_cu_1e6d4db5_330734cute1_E:
	.zero		1
	.type		_ZN40_INTERNAL_e00b8aa7_4_k_cu_1e6d4db5_330734cuda3std3__45__cpo6cbeginE,@object
	.size		_ZN40_INTERNAL_e00b8aa7_4_k_cu_1e6d4db5_330734cuda3std3__45__cpo6cbeginE,(_ZN40_INTERNAL_e00b8aa7_4_k_cu_1e6d4db5_330734cuda3std3__48in_placeE - _ZN40_INTERNAL_e00b8aa7_4_k_cu_1e6d4db5_330734cuda3std3__45__cpo6cbeginE)
_ZN40_INTERNAL_e00b8aa7_4_k_cu_1e6d4db5_330734cuda3std3__45__cpo6cbeginE:
	.zero		1
	.type		_ZN40_INTERNAL_e00b8aa7_4_k_cu_1e6d4db5_330734cuda3std3__48in_placeE,@object
	.size		_ZN40_INTERNAL_e00b8aa7_4_k_cu_1e6d4db5_330734cuda3std3__48in_placeE,(_ZN40_INTERNAL_e00b8aa7_4_k_cu_1e6d4db5_330734cuda3std6ranges3__45__cpo9iter_moveE - _ZN40_INTERNAL_e00b8aa7_4_k_cu_1e6d4db5_330734cuda3std3__48in_placeE)
_ZN40_INTERNAL_e00b8aa7_4_k_cu_1e6d4db5_330734cuda3std3__48in_placeE:
	.zero		1
	.type		_ZN40_INTERNAL_e00b8aa7_4_k_cu_1e6d4db5_330734cuda3std6ranges3__45__cpo9iter_moveE,@object
	.size		_ZN40_INTERNAL_e00b8aa7_4_k_cu_1e6d4db5_330734cuda3std6ranges3__45__cpo9iter_moveE,(_ZN40_INTERNAL_e00b8aa7_4_k_cu_1e6d4db5_330734cuda3std3__45__cpo5beginE - _ZN40_INTERNAL_e00b8aa7_4_k_cu_1e6d4db5_330734cuda3std6ranges3__45__cpo9iter_moveE)
_ZN40_INTERNAL_e00b8aa7_4_k_cu_1e6d4db5_330734cuda3std6ranges3__45__cpo9iter_moveE:
	.zero		1
	.type		_ZN40_INTERNAL_e00b8aa7_4_k_cu_1e6d4db5_330734cuda3std3__45__cpo5beginE,@object
	.size		_ZN40_INTERNAL_e00b8aa7_4_k_cu_1e6d4db5_330734cuda3std3__45__cpo5beginE,(_ZN40_INTERNAL_e00b8aa7_4_k_cu_1e6d4db5_330734cuda3std3__442_GLOBAL__N__e00b8aa7_4_k_cu_1e6d4db5_330736ignoreE - _ZN40_INTERNAL_e00b8aa7_4_k_cu_1e6d4db5_330734cuda3std3__45__cpo5beginE)
_ZN40_INTERNAL_e00b8aa7_4_k_cu_1e6d4db5_330734cuda3std3__45__cpo5beginE:
	.zero		1
	.type		_ZN40_INTERNAL_e00b8aa7_4_k_cu_1e6d4db5_330734cuda3std3__442_GLOBAL__N__e00b8aa7_4_k_cu_1e6d4db5_330736ignoreE,@object
	.size		_ZN40_INTERNAL_e00b8aa7_4_k_cu_1e6d4db5_330734cuda3std3__442_GLOBAL__N__e00b8aa7_4_k_cu_1e6d4db5_330736ignoreE,(_ZN40_INTERNAL_e00b8aa7_4_k_cu_1e6d4db5_330734cute7productE - _ZN40_INTERNAL_e00b8aa7_4_k_cu_1e6d4db5_330734cuda3std3__442_GLOBAL__N__e00b8aa7_4_k_cu_1e6d4db5_330736ignoreE)
_ZN40_INTERNAL_e00b8aa7_4_k_cu_1e6d4db5_330734cuda3std3__442_GLOBAL__N__e00b8aa7_4_k_cu_1e6d4db5_330736ignoreE:
	.zero		1
	.type		_ZN40_INTERNAL_e00b8aa7_4_k_cu_1e6d4db5_330734cute7productE,@object
	.size		_ZN40_INTERNAL_e00b8aa7_4_k_cu_1e6d4db5_330734cute7productE,(_ZN40_INTERNAL_e00b8aa7_4_k_cu_1e6d4db5_330734cuda3std3__45__cpo3endE - _ZN40_INTERNAL_e00b8aa7_4_k_cu_1e6d4db5_330734cute7productE)
_ZN40_INTERNAL_e00b8aa7_4_k_cu_1e6d4db5_330734cute7productE:
	.zero		1
	.type		_ZN40_INTERNAL_e00b8aa7_4_k_cu_1e6d4db5_330734cuda3std3__45__cpo3endE,@object
	.size		_ZN40_INTERNAL_e00b8aa7_4_k_cu_1e6d4db5_330734cuda3std3__45__cpo3endE,(_ZN40_INTERNAL_e00b8aa7_4_k_cu_1e6d4db5_330734cuda3std3__419piecewise_constructE - _ZN40_INTERNAL_e00b8aa7_4_k_cu_1e6d4db5_330734cuda3std3__45__cpo3endE)
_ZN40_INTERNAL_e00b8aa7_4_k_cu_1e6d4db5_330734cuda3std3__45__cpo3endE:
	.zero		1
	.type		_ZN40_INTERNAL_e00b8aa7_4_k_cu_1e6d4db5_330734cuda3std3__419piecewise_constructE,@object
	.size		_ZN40_INTERNAL_e00b8aa7_4_k_cu_1e6d4db5_330734cuda3std3__419piecewise_constructE,(_ZN40_INTERNAL_e00b8aa7_4_k_cu_1e6d4db5_330734cuda3std3__45__cpo4cendE - _ZN40_INTERNAL_e00b8aa7_4_k_cu_1e6d4db5_330734cuda3std3__419piecewise_constructE)
_ZN40_INTERNAL_e00b8aa7_4_k_cu_1e6d4db5_330734cuda3std3__419piecewise_constructE:
	.zero		1
	.type		_ZN40_INTERNAL_e00b8aa7_4_k_cu_1e6d4db5_330734cuda3std3__45__cpo4cendE,@object
	.size		_ZN40_INTERNAL_e00b8aa7_4_k_cu_1e6d4db5_330734cuda3std3__45__cpo4cendE,(_ZN40_INTERNAL_e00b8aa7_4_k_cu_1e6d4db5_330734cuda3std6ranges3__45__cpo4swapE - _ZN40_INTERNAL_e00b8aa7_4_k_cu_1e6d4db5_330734cuda3std3__45__cpo4cendE)
_ZN40_INTERNAL_e00b8aa7_4_k_cu_1e6d4db5_330734cuda3std3__45__cpo4cendE:
	.zero		1
	.type		_ZN40_INTERNAL_e00b8aa7_4_k_cu_1e6d4db5_330734cuda3std6ranges3__45__cpo4swapE,@object
	.size		_ZN40_INTERNAL_e00b8aa7_4_k_cu_1e6d4db5_330734cuda3std6ranges3__45__cpo4swapE,(.L_10 - _ZN40_INTERNAL_e00b8aa7_4_k_cu_1e6d4db5_330734cuda3std6ranges3__45__cpo4swapE)
_ZN40_INTERNAL_e00b8aa7_4_k_cu_1e6d4db5_330734cuda3std6ranges3__45__cpo4swapE:
	.zero		1
.L_10:


//--------------------- .nv.constant0._ZN7cutlass13device_kernelINS_4gemm6kernel13GemmUniversalIN4cute5tupleIJiiiiEEENS1_10collective13CollectiveMmaINS1_35MainloopSm100TmaUmmaWarpSpecializedILi13ELi2ELi4ENS5_IJNS4_1CILi1EEESB_SB_EEEEENS5_IJNSA_ILi64EEESE_NSA_ILi128EEEEEENS_12float_e4m3_tENS5_IJlSB_lEEENS_12float_e5m2_tENS5_IJSB_llEEENS4_8TiledMMAINS4_8MMA_AtomIJNS4_10MMA_TraitsINS4_19SM100_MMA_F8F6F4_SSEJSH_SJ_fSE_SE_NS4_17integral_constantINS4_4UMMA5MajorELSR_0EEENSP_ISR_LSR_1EEENSP_INSQ_7ScaleInELSU_0EEESV_EEEEEENS4_6LayoutISC_NS5_IJNSA_ILi0EEESZ_SZ_EEEEENS5_IJNS4_10UnderscoreES12_S12_EEEEENS4_13SM90_TMA_LOADENS4_14ComposedLayoutINS4_7SwizzleILi3ELi4ELi3EEENS4_18smem_ptr_flag_bitsILi8EEENSY_INS5_IJNSA_ILi8EEESF_EEENS5_IJSF_SB_EEEEEEEvNS4_8identityES15_NS16_INS17_ILi2ELi4ELi3EEES1A_NSY_INS5_IJSE_S1B_EEENS5_IJSB_SE_EEEEEEEvS1G_EENS_8epilogue10collective18CollectiveEpilogueINS1N_23Sm100TmaWarpSpecializedILi1ELi1ELi32ELb0ELb0EEEJSG_NS5_IJNSY_ISE_SB_EES1S_EEESH_SI_SH_SI_NS1N_6fusion15FusionCallbacksIS1R_NS1U_17LinearCombinationISH_fSH_fLNS_15FloatRoundStyleE2EEESG_S1T_JEEENS4_5SM1004TMEM4LOAD26SM100_TMEM_LOAD_16dp32b32xES15_NS16_IS1H_S1A_NSY_INS5_IJS1B_SE_EEENS5_IJSE_SB_EEEEEEENS4_39AutoVectorizingCopyWithAssumedAlignmentILi128EEENS4_14SM90_TMA_STOREES27_S29_S29_EEEvvEEEEvNT_6ParamsE --------------------------
	.section	.nv.constant0._ZN7cutlass13device_kernelINS_4gemm6kernel13GemmUniversalIN4cute5tupleIJiiiiEEENS1_10collective13CollectiveMmaINS1_35MainloopSm100TmaUmmaWarpSpecializedILi13ELi2ELi4ENS5_IJNS4_1CILi1EEESB_SB_EEEEENS5_IJNSA_ILi64EEESE_NSA_ILi128EEEEEENS_12float_e4m3_tENS5_IJlSB_lEEENS_12float_e5m2_tENS5_IJSB_llEEENS4_8TiledMMAINS4_8MMA_AtomIJNS4_10MMA_TraitsINS4_19SM100_MMA_F8F6F4_SSEJSH_SJ_fSE_SE_NS4_17integral_constantINS4_4UMMA5MajorELSR_0EEENSP_ISR_LSR_1EEENSP_INSQ_7ScaleInELSU_0EEESV_EEEEEENS4_6LayoutISC_NS5_IJNSA_ILi0EEESZ_SZ_EEEEENS5_IJNS4_10UnderscoreES12_S12_EEEEENS4_13SM90_TMA_LOADENS4_14ComposedLayoutINS4_7SwizzleILi3ELi4ELi3EEENS4_18smem_ptr_flag_bitsILi8EEENSY_INS5_IJNSA_ILi8EEESF_EEENS5_IJSF_SB_EEEEEEEvNS4_8identityES15_NS16_INS17_ILi2ELi4ELi3EEES1A_NSY_INS5_IJSE_S1B_EEENS5_IJSB_SE_EEEEEEEvS1G_EENS_8epilogue10collective18CollectiveEpilogueINS1N_23Sm100TmaWarpSpecializedILi1ELi1ELi32ELb0ELb0EEEJSG_NS5_IJNSY_ISE_SB_EES1S_EEESH_SI_SH_SI_NS1N_6fusion15FusionCallbacksIS1R_NS1U_17LinearCombinationISH_fSH_fLNS_15FloatRoundStyleE2EEESG_S1T_JEEENS4_5SM1004TMEM4LOAD26SM100_TMEM_LOAD_16dp32b32xES15_NS16_IS1H_S1A_NSY_INS5_IJS1B_SE_EEENS5_IJSE_SB_EEEEEEENS4_39AutoVectorizingCopyWithAssumedAlignmentILi128EEENS4_14SM90_TMA_STOREES27_S29_S29_EEEvvEEEEvNT_6ParamsE,"a",@progbits
	.sectionflags	@""
	.align	4
.nv.constant0._ZN7cutlass13device_kernelINS_4gemm6kernel13GemmUniversalIN4cute5tupleIJiiiiEEENS1_10collective13CollectiveMmaINS1_35MainloopSm100TmaUmmaWarpSpecializedILi13ELi2ELi4ENS5_IJNS4_1CILi1EEESB_SB_EEEEENS5_IJNSA_ILi64EEESE_NSA_ILi128EEEEEENS_12float_e4m3_tENS5_IJlSB_lEEENS_12float_e5m2_tENS5_IJSB_llEEENS4_8TiledMMAINS4_8MMA_AtomIJNS4_10MMA_TraitsINS4_19SM100_MMA_F8F6F4_SSEJSH_SJ_fSE_SE_NS4_17integral_constantINS4_4UMMA5MajorELSR_0EEENSP_ISR_LSR_1EEENSP_INSQ_7ScaleInELSU_0EEESV_EEEEEENS4_6LayoutISC_NS5_IJNSA_ILi0EEESZ_SZ_EEEEENS5_IJNS4_10UnderscoreES12_S12_EEEEENS4_13SM90_TMA_LOADENS4_14ComposedLayoutINS4_7SwizzleILi3ELi4ELi3EEENS4_18smem_ptr_flag_bitsILi8EEENSY_INS5_IJNSA_ILi8EEESF_EEENS5_IJSF_SB_EEEEEEEvNS4_8identityES15_NS16_INS17_ILi2ELi4ELi3EEES1A_NSY_INS5_IJSE_S1B_EEENS5_IJSB_SE_EEEEEEEvS1G_EENS_8epilogue10collective18CollectiveEpilogueINS1N_23Sm100TmaWarpSpecializedILi1ELi1ELi32ELb0ELb0EEEJSG_NS5_IJNSY_ISE_SB_EES1S_EEESH_SI_SH_SI_NS1N_6fusion15FusionCallbacksIS1R_NS1U_17LinearCombinationISH_fSH_fLNS_15FloatRoundStyleE2EEESG_S1T_JEEENS4_5SM1004TMEM4LOAD26SM100_TMEM_LOAD_16dp32b32xES15_NS16_IS1H_S1A_NSY_INS5_IJS1B_SE_EEENS5_IJSE_SB_EEEEEEENS4_39AutoVectorizingCopyWithAssumedAlignmentILi128EEENS4_14SM90_TMA_STOREES27_S29_S29_EEEvvEEEEvNT_6ParamsE:
	.zero		2944


//--------------------- SYMBOLS --------------------------

	.type		.nv.reservedSmem.offset0,@object
	.size		.nv.reservedSmem.offset0,0x4
	.type		.nv.reservedSmem.cap,@object
	.size		.nv.reservedSmem.cap,0x4
	.type		__assertfail,@function
